	.target	sm_90a

	.elftype	@"ET_EXEC"


//--------------------- .note.nv.tkinfo           --------------------------
	.section	.note.nv.tkinfo,"",@"SHT_NOTE"
	.sectionflags	@"SHF_NOTE_NV_TKINFO"
	.tkinfo
        /*0018*/ 	.word	0x00000002
        /*0030*/ 	.string	""
        /*0030*/ 	.string	"ptxas"
        /*0030*/ 	.string	"Cuda compilation tools, release 13.0, V13.0.88"
        /*0030*/ 	.string	"Build cuda_13.0.r13.0/compiler.36424714_0"
        /*0030*/ 	.string	"-v  -suppress-debug-info  -lineinfo  -arch sm_90a "



//--------------------- .note.nv.cuinfo           --------------------------
	.section	.note.nv.cuinfo,"",@"SHT_NOTE"
	.sectionflags	@"SHF_NOTE_NV_CUINFO"
        /*0018*/ 	.short	0x0002
        /*001a*/ 	.short	0x005a
        /*001c*/ 	.short	0x0082
	.zero		2


//--------------------- .nv.info                  --------------------------
	.section	.nv.info,"",@"SHT_CUDA_INFO"
	.align	4


	//----- nvinfo : EIATTR_REGCOUNT
	.align		4
        /*0000*/ 	.byte	0x04, 0x2f
        /*0002*/ 	.short	(.L_1 - .L_0)
	.align		4
.L_0:
        /*0004*/ 	.word	index@(gluon_wgmma)
        /*0008*/ 	.word	0x0000003a


	//----- nvinfo : EIATTR_FRAME_SIZE
	.align		4
.L_1:
        /*000c*/ 	.byte	0x04, 0x11
        /*000e*/ 	.short	(.L_3 - .L_2)
	.align		4
.L_2:
        /*0010*/ 	.word	index@(gluon_wgmma)
        /*0014*/ 	.word	0x00000000


	//----- nvinfo : EIATTR_MIN_STACK_SIZE
	.align		4
.L_3:
        /*0018*/ 	.byte	0x04, 0x12
        /*001a*/ 	.short	(.L_5 - .L_4)
	.align		4
.L_4:
        /*001c*/ 	.word	index@(gluon_wgmma)
        /*0020*/ 	.word	0x00000000
.L_5:


//--------------------- .nv.compat                --------------------------
	.section	.nv.compat,"",@"SHT_CUDA_COMPAT_INFO"
	.align	4
        /*0000*/ 	.byte	0x02, 0x09, 0x01, 0x00, 0x02, 0x02, 0x04, 0x00, 0x02, 0x05, 0x05, 0x00, 0x03, 0x07, 0x01, 0x01
        /*0010*/ 	.byte	0x02, 0x03, 0x03, 0x00, 0x02, 0x06, 0x01, 0x00, 0x04, 0x0b, 0x08, 0x00, 0x00, 0x00, 0x00, 0x00
        /*0020*/ 	.byte	0x00, 0x00, 0x00, 0x00


//--------------------- .nv.info.gluon_wgmma      --------------------------
	.section	.nv.info.gluon_wgmma,"",@"SHT_CUDA_INFO"
	.sectionflags	@""
	.align	4


	//----- nvinfo : EIATTR_CUDA_API_VERSION
	.align		4
        /*0000*/ 	.byte	0x04, 0x37
        /*0002*/ 	.short	(.L_7 - .L_6)
.L_6:
        /*0004*/ 	.word	0x00000082


	//----- nvinfo : EIATTR_KPARAM_INFO
	.align		4
.L_7:
        /*0008*/ 	.byte	0x04, 0x17
        /*000a*/ 	.short	(.L_9 - .L_8)
.L_8:
        /*000c*/ 	.word	0x00000000
        /*0010*/ 	.short	0x000a
        /*0012*/ 	.short	0x0048
        /*0014*/ 	.byte	0x00, 0xf4, 0x21, 0x00


	//----- nvinfo : EIATTR_KPARAM_INFO
	.align		4
.L_9:
        /*0018*/ 	.byte	0x04, 0x17
        /*001a*/ 	.short	(.L_11 - .L_10)
.L_10:
        /*001c*/ 	.word	0x00000000
        /*0020*/ 	.short	0x0009
        /*0022*/ 	.short	0x0040
        /*0024*/ 	.byte	0x00, 0xf4, 0x21, 0x00


	//----- nvinfo : EIATTR_KPARAM_INFO
	.align		4
.L_11:
        /*0028*/ 	.byte	0x04, 0x17
        /*002a*/ 	.short	(.L_13 - .L_12)
.L_12:
        /*002c*/ 	.word	0x00000000
        /*0030*/ 	.short	0x0008
        /*0032*/ 	.short	0x0038
        /*0034*/ 	.byte	0x00, 0xf0, 0x21, 0x00


	//----- nvinfo : EIATTR_KPARAM_INFO
	.align		4
.L_13:
        /*0038*/ 	.byte	0x04, 0x17
        /*003a*/ 	.short	(.L_15 - .L_14)
.L_14:
        /*003c*/ 	.word	0x00000000
        /*0040*/ 	.short	0x0007
        /*0042*/ 	.short	0x0030
        /*0044*/ 	.byte	0x00, 0xf0, 0x21, 0x00


	//----- nvinfo : EIATTR_KPARAM_INFO
	.align		4
.L_15:
        /*0048*/ 	.byte	0x04, 0x17
        /*004a*/ 	.short	(.L_17 - .L_16)
.L_16:
        /*004c*/ 	.word	0x00000000
        /*0050*/ 	.short	0x0006
        /*0052*/ 	.short	0x0028
        /*0054*/ 	.byte	0x00, 0xf0, 0x21, 0x00


	//----- nvinfo : EIATTR_KPARAM_INFO
	.align		4
.L_17:
        /*0058*/ 	.byte	0x04, 0x17
        /*005a*/ 	.short	(.L_19 - .L_18)
.L_18:
        /*005c*/ 	.word	0x00000000
        /*0060*/ 	.short	0x0005
        /*0062*/ 	.short	0x0020
        /*0064*/ 	.byte	0x00, 0xf0, 0x11, 0x00


	//----- nvinfo : EIATTR_KPARAM_INFO
	.align		4
.L_19:
        /*0068*/ 	.byte	0x04, 0x17
        /*006a*/ 	.short	(.L_21 - .L_20)
.L_20:
        /*006c*/ 	.word	0x00000000
        /*0070*/ 	.short	0x0004
        /*0072*/ 	.short	0x001c
        /*0074*/ 	.byte	0x00, 0xf0, 0x11, 0x00


	//----- nvinfo : EIATTR_KPARAM_INFO
	.align		4
.L_21:
        /*0078*/ 	.byte	0x04, 0x17
        /*007a*/ 	.short	(.L_23 - .L_22)
.L_22:
        /*007c*/ 	.word	0x00000000
        /*0080*/ 	.short	0x0003
        /*0082*/ 	.short	0x0018
        /*0084*/ 	.byte	0x00, 0xf0, 0x11, 0x00


	//----- nvinfo : EIATTR_KPARAM_INFO
	.align		4
.L_23:
        /*0088*/ 	.byte	0x04, 0x17
        /*008a*/ 	.short	(.L_25 - .L_24)
.L_24:
        /*008c*/ 	.word	0x00000000
        /*0090*/ 	.short	0x0002
        /*0092*/ 	.short	0x0010
        /*0094*/ 	.byte	0x00, 0xf4, 0x21, 0x00


	//----- nvinfo : EIATTR_KPARAM_INFO
	.align		4
.L_25:
        /*0098*/ 	.byte	0x04, 0x17
        /*009a*/ 	.short	(.L_27 - .L_26)
.L_26:
        /*009c*/ 	.word	0x00000000
        /*00a0*/ 	.short	0x0001
        /*00a2*/ 	.short	0x0008
        /*00a4*/ 	.byte	0x00, 0xf4, 0x21, 0x00


	//----- nvinfo : EIATTR_KPARAM_INFO
	.align		4
.L_27:
        /*00a8*/ 	.byte	0x04, 0x17
        /*00aa*/ 	.short	(.L_29 - .L_28)
.L_28:
        /*00ac*/ 	.word	0x00000000
        /*00b0*/ 	.short	0x0000
        /*00b2*/ 	.short	0x0000
        /*00b4*/ 	.byte	0x00, 0xf4, 0x21, 0x00


	//----- nvinfo : EIATTR_SPARSE_MMA_MASK
	.align		4
.L_29:
        /*00b8*/ 	.byte	0x03, 0x50
        /*00ba*/ 	.short	0x0000


	//----- nvinfo : EIATTR_MAXREG_COUNT
	.align		4
        /*00bc*/ 	.byte	0x03, 0x1b
        /*00be*/ 	.short	0x00ff


	//----- nvinfo : EIATTR_NUM_BARRIERS
	.align		4
        /*00c0*/ 	.byte	0x02, 0x4c
        /*00c2*/ 	.byte	0x01
	.zero		1


	//----- nvinfo : EIATTR_MERCURY_ISA_VERSION
	.align		4
        /*00c4*/ 	.byte	0x03, 0x5f
        /*00c6*/ 	.short	0x0101


	//----- nvinfo : EIATTR_INT_WARP_WIDE_INSTR_OFFSETS
	.align		4
        /*00c8*/ 	.byte	0x04, 0x31
        /*00ca*/ 	.short	(.L_31 - .L_30)


	//   ....[0]....
.L_30:
        /*00cc*/ 	.word	0x00001320


	//   ....[1]....
        /*00d0*/ 	.word	0x00001340


	//   ....[2]....
        /*00d4*/ 	.word	0x00001350


	//   ....[3]....
        /*00d8*/ 	.word	0x00001430


	//   ....[4]....
        /*00dc*/ 	.word	0x00001720


	//   ....[5]....
        /*00e0*/ 	.word	0x00001730


	//   ....[6]....
        /*00e4*/ 	.word	0x000017a0


	//   ....[7]....
        /*00e8*/ 	.word	0x000017b0


	//   ....[8]....
        /*00ec*/ 	.word	0x00001d40


	//   ....[9]....
        /*00f0*/ 	.word	0x00001d50


	//----- nvinfo : EIATTR_COOP_GROUP_MASK_REGIDS
	.align		4
.L_31:
        /*00f4*/ 	.byte	0x04, 0x29
        /*00f6*/ 	.short	(.L_33 - .L_32)


	//   ....[0]....
.L_32:
        /*00f8*/ 	.word	0xffffffff


	//   ....[1]....
        /*00fc*/ 	.word	0xffffffff


	//   ....[2]....
        /*0100*/ 	.word	0xffffffff


	//----- nvinfo : EIATTR_COOP_GROUP_INSTR_OFFSETS
	.align		4
.L_33:
        /*0104*/ 	.byte	0x04, 0x28
        /*0106*/ 	.short	(.L_35 - .L_34)


	//   ....[0]....
.L_34:
        /*0108*/ 	.word	0x00000150


	//   ....[1]....
        /*010c*/ 	.word	0x00000700


	//   ....[2]....
        /*0110*/ 	.word	0x00000cf0


	//----- nvinfo : EIATTR_MBARRIER_INSTR_OFFSETS
	.align		4
.L_35:
        /*0114*/ 	.byte	0x04, 0x39
        /*0116*/ 	.short	(.L_37 - .L_36)


	//   ....[0]....
.L_36:
        /*0118*/ 	.word	0x000014b0
        /*011c*/ 	.word	0x000000ff
        /*0120*/ 	.word	0x00012000
        /*0124*/ 	.short	0x0100
        /*0126*/ 	.byte	0x14
	.zero		1


	//   ....[1]....
        /*0128*/ 	.word	0x00001500
        /*012c*/ 	.word	0x000000ff
        /*0130*/ 	.word	0x00012008
        /*0134*/ 	.short	0x0100
        /*0136*/ 	.byte	0x14
	.zero		1


	//   ....[2]....
        /*0138*/ 	.word	0x00001530
        /*013c*/ 	.word	0x000000ff
        /*0140*/ 	.word	0x00012010
        /*0144*/ 	.short	0x0100
        /*0146*/ 	.byte	0x14
	.zero		1


	//   ....[3]....
        /*0148*/ 	.word	0x00001860
        /*014c*/ 	.word	0x000000ff
        /*0150*/ 	.word	0x00012000
        /*0154*/ 	.short	0x010a
        /*0156*/ 	.byte	0x12
	.zero		1


	//   ....[4]....
        /*0158*/ 	.word	0x00001be0
        /*015c*/ 	.word	0x000000ff
        /*0160*/ 	.word	0x00012000
        /*0164*/ 	.short	0x0108
        /*0166*/ 	.byte	0x14
	.zero		1


	//   ....[5]....
        /*0168*/ 	.word	0x00001d00
        /*016c*/ 	.word	0x000000ff
        /*0170*/ 	.word	0x00012008
        /*0174*/ 	.short	0x0108
        /*0176*/ 	.byte	0x14
	.zero		1


	//   ....[6]....
        /*0178*/ 	.word	0x00001d80
        /*017c*/ 	.word	0x000000ff
        /*0180*/ 	.word	0x00012010
        /*0184*/ 	.short	0x0108
        /*0186*/ 	.byte	0x14
	.zero		1


	//   ....[7]....
        /*0188*/ 	.word	0x00001e50
        /*018c*/ 	.word	0x000000ff
        /*0190*/ 	.word	0x00012000
        /*0194*/ 	.short	0x010a
        /*0196*/ 	.byte	0x12
	.zero		1


	//----- nvinfo : EIATTR_NUM_MBARRIERS
	.align		4
.L_37:
        /*0198*/ 	.byte	0x03, 0x38
        /*019a*/ 	.short	0x0003


	//----- nvinfo : EIATTR_EXIT_INSTR_OFFSETS
	.align		4
        /*019c*/ 	.byte	0x04, 0x1c
        /*019e*/ 	.short	(.L_39 - .L_38)


	//   ....[0]....
.L_38:
        /*01a0*/ 	.word	0x00001e40


	//----- nvinfo : EIATTR_REQNTID
	.align		4
.L_39:
        /*01a4*/ 	.byte	0x04, 0x10
        /*01a6*/ 	.short	(.L_41 - .L_40)
.L_40:
        /*01a8*/ 	.word	0x00000100
        /*01ac*/ 	.word	0x00000001
        /*01b0*/ 	.word	0x00000001


	//----- nvinfo : EIATTR_CRS_STACK_SIZE
	.align		4
.L_41:
        /*01b4*/ 	.byte	0x04, 0x1e
        /*01b6*/ 	.short	(.L_43 - .L_42)
.L_42:
        /*01b8*/ 	.word	0x00000000


	//----- nvinfo : EIATTR_CBANK_PARAM_SIZE
	.align		4
.L_43:
        /*01bc*/ 	.byte	0x03, 0x19
        /*01be*/ 	.short	0x0050


	//----- nvinfo : EIATTR_PARAM_CBANK
	.align		4
        /*01c0*/ 	.byte	0x04, 0x0a
        /*01c2*/ 	.short	(.L_45 - .L_44)
	.align		4
.L_44:
        /*01c4*/ 	.word	index@(.nv.constant0.gluon_wgmma)
        /*01c8*/ 	.short	0x0210
        /*01ca*/ 	.short	0x0050


	//----- nvinfo : EIATTR_SW_WAR
	.align		4
.L_45:
        /*01cc*/ 	.byte	0x04, 0x36
        /*01ce*/ 	.short	(.L_47 - .L_46)
.L_46:
        /*01d0*/ 	.word	0x00000008
.L_47:


//--------------------- .nv.callgraph             --------------------------
	.section	.nv.callgraph,"",@"SHT_CUDA_CALLGRAPH"
	.align	4
	.sectionentsize	8
	.align		4
        /*0000*/ 	.word	0x00000000
	.align		4
        /*0004*/ 	.word	0xffffffff
	.align		4
        /*0008*/ 	.word	0x00000000
	.align		4
        /*000c*/ 	.word	0xfffffffe
	.align		4
        /*0010*/ 	.word	0x00000000
	.align		4
        /*0014*/ 	.word	0xfffffffd
	.align		4
        /*0018*/ 	.word	0x00000000
	.align		4
        /*001c*/ 	.word	0xfffffffc


//--------------------- .text.gluon_wgmma         --------------------------
	.section	.text.gluon_wgmma,"ax",@progbits
	.align	128
        .global         gluon_wgmma
        .type           gluon_wgmma,@function
        .size           gluon_wgmma,(.L_x_52 - gluon_wgmma)
        .other          gluon_wgmma,@"STO_CUDA_ENTRY STV_DEFAULT"
gluon_wgmma:
.text.gluon_wgmma:
[----:B------:R-:W-:Y:S01]  /*0000*/  LDC R1, c[0x0][0x28] ;  /* 0x00000a00ff017b82 */ /* 0x000fe20000000800 */
[----:B------:R-:W1:Y:S07]  /*0010*/  S2R R0, SR_TID.X ;  /* 0x0000000000007919 */ /* 0x000e6e0000002100 */
[----:B------:R-:W2:Y:S01]  /*0020*/  S2UR UR4, SR_CgaCtaId ;  /* 0x00000000000479c3 */ /* 0x000ea20000008800 */
[----:B------:R-:W-:Y:S01]  /*0030*/  UMOV UR20, 0x400 ;  /* 0x0000040000147882 */ /* 0x000fe20000000000 */
[----:B------:R-:W-:Y:S01]  /*0040*/  ULDC UR6, c[0x0][0xc] ;  /* 0x0000030000067ab9 */ /* 0x000fe20000000800 */
[----:B------:R-:W-:Y:S01]  /*0050*/  ULDC.64 UR26, c[0x0][0x250] ;  /* 0x00009400001a7ab9 */ /* 0x000fe20000000a00 */
[----:B------:R-:W-:Y:S04]  /*0060*/  BSSY B0, `(.L_x_0) ;  /* 0x000001f000007945 */ /* 0x000fe80003800000 */
[----:B------:R-:W3:Y:S08]  /*0070*/  LDC R2, c[0x0][0x228] ;  /* 0x00008a00ff027b82 */ /* 0x000ef00000000800 */
[----:B------:R-:W4:Y:S08]  /*0080*/  LDC R8, c[0x0][0x230] ;  /* 0x00008c00ff087b82 */ /* 0x000f300000000800 */
[----:B------:R-:W-:Y:S01]  /*0090*/  S2UR UR32, SR_CTAID.Y ;  /* 0x00000000002079c3 */ /* 0x000fe20000002600 */
[----:B--2---:R-:W-:-:S03]  /*00a0*/  ULEA UR20, UR4, UR20, 0x18 ;  /* 0x0000001404147291 */ /* 0x004fc6000f8ec03f */
[----:B------:R-:W-:Y:S01]  /*00b0*/  ULDC UR4, c[0x0][0x10] ;  /* 0x0000040000047ab9 */ /* 0x000fe20000000800 */
[----:B-1----:R-:W-:-:S03]  /*00c0*/  LOP3.LUT R6, R0, 0xff, RZ, 0xc0, !PT ;  /* 0x000000ff00067812 */ /* 0x002fc600078ec0ff */
[----:B------:R-:W1:Y:S01]  /*00d0*/  S2UR UR5, SR_CTAID.Z ;  /* 0x00000000000579c3 */ /* 0x000e620000002700 */
[----:B---3--:R-:W-:Y:S01]  /*00e0*/  VIADD R2, R2, 0xffffffff ;  /* 0xffffffff02027836 */ /* 0x008fe20000000000 */
[C---:B------:R-:W-:Y:S02]  /*00f0*/  ISETP.GE.U32.AND P0, PT, R6.reuse, 0x20, PT ;  /* 0x000000200600780c */ /* 0x040fe40003f06070 */
[C---:B------:R-:W-:Y:S02]  /*0100*/  ISETP.NE.U32.AND P2, PT, R6.reuse, RZ, PT ;  /* 0x000000ff0600720c */ /* 0x040fe40003f45070 */
[----:B------:R-:W-:Y:S02]  /*0110*/  LEA R11, R6, UR20, 0x2 ;  /* 0x00000014060b7c11 */ /* 0x000fe4000f8e10ff */
[----:B------:R-:W2:Y:S01]  /*0120*/  S2UR UR33, SR_CTAID.X ;  /* 0x00000000002179c3 */ /* 0x000ea20000002500 */
[----:B----4-:R-:W-:-:S06]  /*0130*/  VIADD R9, R8, 0xffffffff ;  /* 0xffffffff08097836 */ /* 0x010fcc0000000000 */
[----:B------:R3:W-:Y:S01]  /*0140*/  @!P0 STS [R11], RZ ;  /* 0x000000ff0b008388 */ /* 0x0007e20000000800 */
[----:B------:R-:W-:-:S03]  /*0150*/  NOP ;  /* 0x0000000000007918 */ /* 0x000fc60000000000 */
[----:B------:R3:W-:Y:S01]  /*0160*/  @!P2 STS [UR20+0x24], R2 ;  /* 0x00002402ff00a988 */ /* 0x0007e20008000814 */
[----:B-1----:R-:W-:-:S03]  /*0170*/  UIMAD UR4, UR5, UR4, UR32 ;  /* 0x00000004050472a4 */ /* 0x002fc6000f8e0220 */
[----:B------:R3:W-:Y:S01]  /*0180*/  @!P2 STS [UR20+0x20], R9 ;  /* 0x00002009ff00a988 */ /* 0x0007e20008000814 */
[----:B--2---:R-:W-:-:S04]  /*0190*/  UIMAD UR4, UR4, UR6, UR33 ;  /* 0x00000006040472a4 */ /* 0x004fc8000f8e0221 */
[----:B------:R-:W-:-:S03]  /*01a0*/  UIMAD UR5, UR4, 0x180, URZ ;  /* 0x00000180040578a4 */ /* 0x000fc6000f8e023f */
[----:B------:R-:W-:Y:S01]  /*01b0*/  UMOV UR4, URZ ;  /* 0x0000003f00047c82 */ /* 0x000fe20008000000 */
[----:B------:R-:W-:-:S04]  /*01c0*/  UIADD3 UR22, UP0, UR5, UR26, URZ ;  /* 0x0000001a05167290 */ /* 0x000fc8000ff1e03f */
[----:B------:R-:W-:Y:S01]  /*01d0*/  ULEA.HI.X.SX32 UR23, UR5, UR27, 0x1, UP0 ;  /* 0x0000001b05177291 */ /* 0x000fe200080f0e3f */
[----:B---3--:R-:W-:Y:S11]  /*01e0*/  @P2 BRA `(.L_x_1) ;  /* 0x0000000000182947 */ /* 0x008ff60003800000 */
[----:B------:R-:W1:Y:S01]  /*01f0*/  LDS R3, [UR20+0x8] ;  /* 0x00000814ff037984 */ /* 0x000e620008000800 */
[----:B------:R-:W2:Y:S01]  /*0200*/  LDC.64 R12, c[0x0][0x210] ;  /* 0x00008400ff0c7b82 */ /* 0x000ea20000000a00 */
[----:B------:R-:W-:Y:S02]  /*0210*/  IMAD.MOV.U32 R4, RZ, RZ, 0x70 ;  /* 0x00000070ff047424 */ /* 0x000fe400078e00ff */
[----:B--2---:R2:W-:Y:S03]  /*0220*/  STS.64 [UR20], R12 ;  /* 0x0000000cff007988 */ /* 0x0045e60008000a14 */
[----:B-1----:R-:W-:-:S05]  /*0230*/  LOP3.LUT R3, R3, 0x10, R4, 0xd8, !PT ;  /* 0x0000001003037812 */ /* 0x002fca00078ed804 */
[----:B------:R2:W-:Y:S02]  /*0240*/  STS [UR20+0x8], R3 ;  /* 0x00000803ff007988 */ /* 0x0005e40008000814 */
.L_x_1:
[----:B------:R-:W-:Y:S05]  /*0250*/  BSYNC B0 ;  /* 0x0000000000007941 */ /* 0x000fea0003800000 */
.L_x_0:
[----:B------:R-:W-:Y:S04]  /*0260*/  BSSY B0, `(.L_x_2) ;  /* 0x000000a000007945 */ /* 0x000fe80003800000 */
[----:B------:R-:W-:Y:S05]  /*0270*/  @P2 BRA `(.L_x_3) ;  /* 0x0000000000202947 */ /* 0x000fea0003800000 */
[----:B--2---:R-:W1:Y:S01]  /*0280*/  LDS R3, [UR20+0x34] ;  /* 0x00003414ff037984 */ /* 0x004e620008000800 */
[----:B------:R-:W-:Y:S02]  /*0290*/  IMAD.MOV.U32 R4, RZ, RZ, 0x3f000000 ;  /* 0x3f000000ff047424 */ /* 0x000fe400078e00ff */
[----:B------:R-:W-:Y:S01]  /*02a0*/  @!P2 IMAD.MOV.U32 R5, RZ, RZ, 0x3f ;  /* 0x0000003fff05a424 */ /* 0x000fe200078e00ff */
[----:B------:R-:W2:Y:S02]  /*02b0*/  @!P2 LDS R10, [UR20+0x38] ;  /* 0x00003814ff0aa984 */ /* 0x000ea40008000800 */
[----:B-1----:R-:W-:Y:S02]  /*02c0*/  LOP3.LUT R3, R3, 0xff000000, R4, 0xb8, !PT ;  /* 0xff00000003037812 */ /* 0x002fe400078eb804 */
[----:B--2---:R-:W-:-:S03]  /*02d0*/  @!P2 LOP3.LUT R4, R10, 0xff, R5, 0xb8, !PT ;  /* 0x000000ff0a04a812 */ /* 0x004fc600078eb805 */
[----:B------:R1:W-:Y:S04]  /*02e0*/  STS [UR20+0x34], R3 ;  /* 0x00003403ff007988 */ /* 0x0003e80008000814 */
[----:B------:R1:W-:Y:S02]  /*02f0*/  @!P2 STS [UR20+0x38], R4 ;  /* 0x00003804ff00a988 */ /* 0x0003e40008000814 */
.L_x_3:
[----:B------:R-:W-:Y:S05]  /*0300*/  BSYNC B0 ;  /* 0x0000000000007941 */ /* 0x000fea0003800000 */
.L_x_2:
[----:B------:R-:W-:Y:S04]  /*0310*/  BSSY B0, `(.L_x_4) ;  /* 0x000000e000007945 */ /* 0x000fe80003800000 */
[----:B------:R-:W-:Y:S05]  /*0320*/  @P2 BRA `(.L_x_5) ;  /* 0x0000000000302947 */ /* 0x000fea0003800000 */
[----:B-1----:R-:W1:Y:S01]  /*0330*/  LDS R4, [UR20+0x34] ;  /* 0x00003414ff047984 */ /* 0x002e620008000800 */
[----:B--2---:R-:W2:Y:S03]  /*0340*/  LDC.64 R12, c[0x0][0x238] ;  /* 0x00008e00ff0c7b82 */ /* 0x004ea60000000a00 */
[----:B------:R-:W3:Y:S01]  /*0350*/  LDS R3, [UR20+0x1c] ;  /* 0x00001c14ff037984 */ /* 0x000ee20008000800 */
[C---:B--2---:R-:W-:Y:S01]  /*0360*/  SHF.L.U64.HI R10, R12.reuse, 0x1, R13 ;  /* 0x000000010c0a7819 */ /* 0x044fe2000001020d */
[----:B------:R-:W-:-:S03]  /*0370*/  IMAD.SHL.U32 R5, R12, 0x2, RZ ;  /* 0x000000020c057824 */ /* 0x000fc600078e00ff */
[--C-:B------:R-:W-:Y:S02]  /*0380*/  SHF.R.U32.HI R12, RZ, 0x4, R10.reuse ;  /* 0x00000004ff0c7819 */ /* 0x100fe4000001160a */
[----:B------:R-:W-:-:S05]  /*0390*/  SHF.R.U64 R5, R5, 0x4, R10 ;  /* 0x0000000405057819 */ /* 0x000fca000000120a */
[----:B------:R4:W-:Y:S01]  /*03a0*/  STS [UR20+0xc], R5 ;  /* 0x00000c05ff007988 */ /* 0x0009e20008000814 */
[----:B-1----:R-:W-:Y:S02]  /*03b0*/  LOP3.LUT R4, R4, 0x7, RZ, 0xb8, !PT ;  /* 0x0000000704047812 */ /* 0x002fe400078eb8ff */
[----:B---3--:R-:W-:-:S03]  /*03c0*/  LOP3.LUT R3, R3, 0xf, R12, 0xb8, !PT ;  /* 0x0000000f03037812 */ /* 0x008fc600078eb80c */
[----:B------:R4:W-:Y:S04]  /*03d0*/  STS [UR20+0x34], R4 ;  /* 0x00003404ff007988 */ /* 0x0009e80008000814 */
[----:B------:R4:W-:Y:S02]  /*03e0*/  STS [UR20+0x1c], R3 ;  /* 0x00001c03ff007988 */ /* 0x0009e40008000814 */
.L_x_5:
[----:B------:R-:W-:Y:S05]  /*03f0*/  BSYNC B0 ;  /* 0x0000000000007941 */ /* 0x000fea0003800000 */
.L_x_4:
[----:B------:R-:W-:Y:S04]  /*0400*/  BSSY B1, `(.L_x_6) ;  /* 0x000001a000017945 */ /* 0x000fe80003800000 */
[----:B------:R-:W-:Y:S04]  /*0410*/  BSSY B0, `(.L_x_7) ;  /* 0x0000015000007945 */ /* 0x000fe80003800000 */
[----:B------:R-:W-:Y:S05]  /*0420*/  @P2 BRA `(.L_x_8) ;  /* 0x0000000000202947 */ /* 0x000fea0003800000 */
[----:B-12-4-:R-:W1:Y:S02]  /*0430*/  LDS R3, [UR20+0x34] ;  /* 0x00003414ff037984 */ /* 0x016e640008000800 */
[----:B-1----:R-:W-:-:S05]  /*0440*/  LOP3.LUT R3, R3, 0x38, RZ, 0xb8, !PT ;  /* 0x0000003803037812 */ /* 0x002fca00078eb8ff */
[----:B------:R1:W-:Y:S01]  /*0450*/  STS [UR20+0x34], R3 ;  /* 0x00003403ff007988 */ /* 0x0003e20008000814 */
[----:B------:R-:W-:Y:S05]  /*0460*/  @P2 BRA `(.L_x_9) ;  /* 0x0000000000202947 */ /* 0x000fea0003800000 */
[----:B-1----:R-:W1:Y:S01]  /*0470*/  LDS R3, [UR20+0x8] ;  /* 0x00000814ff037984 */ /* 0x002e620008000800 */
[----:B------:R-:W-:-:S05]  /*0480*/  IMAD.MOV.U32 R4, RZ, RZ, 0x780 ;  /* 0x00000780ff047424 */ /* 0x000fca00078e00ff */
[----:B-1----:R-:W-:-:S05]  /*0490*/  LOP3.LUT R3, R3, 0x500, R4, 0xd8, !PT ;  /* 0x0000050003037812 */ /* 0x002fca00078ed804 */
[----:B------:R3:W-:Y:S02]  /*04a0*/  STS [UR20+0x8], R3 ;  /* 0x00000803ff007988 */ /* 0x0007e40008000814 */
.L_x_8:
[----:B------:R-:W-:Y:S05]  /*04b0*/  @P2 BRA `(.L_x_10) ;  /* 0x0000000000282947 */ /* 0x000fea0003800000 */
[----:B-1234-:R-:W1:Y:S02]  /*04c0*/  LDS R3, [UR20+0x8] ;  /* 0x00000814ff037984 */ /* 0x01ee640008000800 */
[----:B-1----:R-:W-:-:S05]  /*04d0*/  LOP3.LUT R3, R3, 0x1800, RZ, 0xb8, !PT ;  /* 0x0000180003037812 */ /* 0x002fca00078eb8ff */
[----:B------:R2:W-:Y:S02]  /*04e0*/  STS [UR20+0x8], R3 ;  /* 0x00000803ff007988 */ /* 0x0005e40008000814 */
.L_x_9:
[----:B------:R-:W-:Y:S05]  /*04f0*/  @P2 BREAK B0 ;  /* 0x0000000000002942 */ /* 0x000fea0003800000 */
[----:B------:R-:W-:Y:S05]  /*0500*/  @P2 BRA `(.L_x_11) ;  /* 0x0000000000242947 */ /* 0x000fea0003800000 */
[----:B------:R-:W3:Y:S01]  /*0510*/  LDS R4, [UR20+0x8] ;  /* 0x00000814ff047984 */ /* 0x000ee20008000800 */
[----:B-12---:R-:W-:-:S05]  /*0520*/  IMAD.MOV.U32 R3, RZ, RZ, 0x6000 ;  /* 0x00006000ff037424 */ /* 0x006fca00078e00ff */
[----:B---3--:R-:W-:-:S04]  /*0530*/  LOP3.LUT R3, R4, 0x6000, R3, 0xd8, !PT ;  /* 0x0000600004037812 */ /* 0x008fc800078ed803 */
[----:B------:R-:W-:-:S05]  /*0540*/  LOP3.LUT R3, R3, 0x400000, RZ, 0xb8, !PT ;  /* 0x0040000003037812 */ /* 0x000fca00078eb8ff */
[----:B------:R5:W-:Y:S02]  /*0550*/  STS [UR20+0x8], R3 ;  /* 0x00000803ff007988 */ /* 0x000be40008000814 */
.L_x_10:
[----:B------:R-:W-:Y:S05]  /*0560*/  BSYNC B0 ;  /* 0x0000000000007941 */ /* 0x000fea0003800000 */
.L_x_7:
[----:B-12345:R-:W1:Y:S02]  /*0570*/  @!P2 LDS R3, [UR20+0x8] ;  /* 0x00000814ff03a984 */ /* 0x03ee640008000800 */
[----:B-1----:R-:W-:-:S05]  /*0580*/  @!P2 LOP3.LUT R3, R3, 0x8000, RZ, 0xb8, !PT ;  /* 0x000080000303a812 */ /* 0x002fca00078eb8ff */
[----:B------:R3:W-:Y:S02]  /*0590*/  @!P2 STS [UR20+0x8], R3 ;  /* 0x00000803ff00a988 */ /* 0x0007e40008000814 */
.L_x_11:
[----:B------:R-:W-:Y:S05]  /*05a0*/  BSYNC B1 ;  /* 0x0000000000017941 */ /* 0x000fea0003800000 */
.L_x_6:
[----:B------:R-:W-:Y:S05]  /*05b0*/  WARPSYNC.ALL ;  /* 0x0000000000007948 */ /* 0x000fea0003800000 */
[----:B------:R-:W-:Y:S05]  /*05c0*/  @P0 BRA `(.L_x_12) ;  /* 0x0000000000280947 */ /* 0x000fea0003800000 */
[----:B-123--:R-:W1:Y:S01]  /*05d0*/  S2R R3, SR_LANEID ;  /* 0x0000000000037919 */ /* 0x00ee620000000000 */
[----:B------:R-:W-:Y:S05]  /*05e0*/  WARPSYNC.ALL ;  /* 0x0000000000007948 */ /* 0x000fea0003800000 */
[----:B-1----:R-:W-:-:S05]  /*05f0*/  IMAD.SHL.U32 R3, R3, 0x4, RZ ;  /* 0x0000000403037824 */ /* 0x002fca00078e00ff */
[----:B------:R-:W1:Y:S01]  /*0600*/  LDS R7, [R3+UR20] ;  /* 0x0000001403077984 */ /* 0x000e620008000800 */
[----:B------:R-:W-:-:S05]  /*0610*/  IADD3 R4, P1, R3, UR22, RZ ;  /* 0x0000001603047c10 */ /* 0x000fca000ff3e0ff */
[----:B------:R-:W-:-:S05]  /*0620*/  IMAD.X R5, RZ, RZ, UR23, P1 ;  /* 0x00000017ff057e24 */ /* 0x000fca00088e06ff */
[----:B-1----:R4:W5:Y:S01]  /*0630*/  ATOMG.E.EXCH.STRONG.GPU PT, RZ, [R4], R7 ;  /* 0x0000000704ff73a8 */ /* 0x00296200041ee100 */
[----:B------:R-:W-:-:S04]  /*0640*/  DEPBAR {5,4,3,2,1,0} ;  /* 0x0000003f0000791a */ /* 0x000fc80000000000 */
[----:B------:R4:W-:Y:S01]  /*0650*/  UTMACCTL.IV [UR22] ;  /* 0x00000000160079b9 */ /* 0x0009e20008000000 */
[----:B------:R-:W-:Y:S01]  /*0660*/  NOP ;  /* 0x0000000000007918 */ /* 0x000fe20000000000 */
.L_x_12:
[----:B------:R-:W-:Y:S05]  /*0670*/  @P0 BRA `(.L_x_13) ;  /* 0x00000000000c0947 */ /* 0x000fea0003800000 */
[----:B------:R0:W-:Y:S01]  /*0680*/  UTMACMDFLUSH ;  /* 0x00000000000079b7 */ /* 0x0001e20000000000 */
[----:B------:R-:W-:Y:S05]  /*0690*/  @P0 BRA `(.L_x_13) ;  /* 0x0000000000040947 */ /* 0x000fea0003800000 */
[----:B------:R-:W-:-:S04]  /*06a0*/  DEPBAR.LE SB0, 0x0 ;  /* 0x000080000000791a */ /* 0x000fc80000000000 */
.L_x_13:
[----:B------:R-:W-:Y:S05]  /*06b0*/  WARPSYNC.ALL ;  /* 0x0000000000007948 */ /* 0x000fea0003800000 */
[----:B-----5:R-:W-:Y:S06]  /*06c0*/  BAR.SYNC.DEFER_BLOCKING 0x0 ;  /* 0x0000000000007b1d */ /* 0x020fec0000010000 */
[----:B------:R-:W-:Y:S02]  /*06d0*/  BSSY B1, `(.L_x_14) ;  /* 0x000000b000017945 */ /* 0x000fe40003800000 */
[----:B------:R-:W-:Y:S06]  /*06e0*/  BAR.SYNC.DEFER_BLOCKING 0x0 ;  /* 0x0000000000007b1d */ /* 0x000fec0000010000 */
[----:B------:R5:W-:Y:S01]  /*06f0*/  @!P0 STS [R11], RZ ;  /* 0x000000ff0b008388 */ /* 0x000be20000000800 */
[----:B------:R-:W-:Y:S01]  /*0700*/  NOP ;  /* 0x0000000000007918 */ /* 0x000fe20000000000 */
[----:B------:R-:W-:Y:S05]  /*0710*/  @P2 BRA `(.L_x_15) ;  /* 0x0000000000182947 */ /* 0x000fea0003800000 */
[----:B-123--:R-:W1:Y:S01]  /*0720*/  LDS R3, [UR20+0x8] ;  /* 0x00000814ff037984 */ /* 0x00ee620008000800 */
[----:B------:R-:W2:Y:S01]  /*0730*/  LDC.64 R12, c[0x0][0x218] ;  /* 0x00008600ff0c7b82 */ /* 0x000ea20000000a00 */
[----:B----4-:R-:W-:Y:S02]  /*0740*/  IMAD.MOV.U32 R4, RZ, RZ, 0x70 ;  /* 0x00000070ff047424 */ /* 0x010fe400078e00ff */
[----:B--2---:R2:W-:Y:S03]  /*0750*/  STS.64 [UR20], R12 ;  /* 0x0000000cff007988 */ /* 0x0045e60008000a14 */
[----:B-1----:R-:W-:-:S05]  /*0760*/  LOP3.LUT R3, R3, 0x10, R4, 0xd8, !PT ;  /* 0x0000001003037812 */ /* 0x002fca00078ed804 */
[----:B------:R2:W-:Y:S02]  /*0770*/  STS [UR20+0x8], R3 ;  /* 0x00000803ff007988 */ /* 0x0005e40008000814 */
.L_x_15:
[----:B----4-:R-:W-:Y:S05]  /*0780*/  BSYNC B1 ;  /* 0x0000000000017941 */ /* 0x010fea0003800000 */
.L_x_14:
[----:B------:R-:W-:Y:S04]  /*0790*/  BSSY B2, `(.L_x_16) ;  /* 0x000000f000027945 */ /* 0x000fe80003800000 */
[----:B------:R-:W-:Y:S04]  /*07a0*/  BSSY B1, `(.L_x_17) ;  /* 0x000000c000017945 */ /* 0x000fe80003800000 */
[----:B------:R-:W-:Y:S05]  /*07b0*/  @P2 BRA `(.L_x_18) ;  /* 0x0000000000282947 */ /* 0x000fea0003800000 */
[----:B-123--:R-:W1:Y:S01]  /*07c0*/  LDS R3, [UR20+0x34] ;  /* 0x00003414ff037984 */ /* 0x00ee620008000800 */
[----:B------:R-:W-:Y:S01]  /*07d0*/  IMAD.MOV.U32 R4, RZ, RZ, 0x3f000000 ;  /* 0x3f000000ff047424 */ /* 0x000fe200078e00ff */
[----:B------:R-:W-:Y:S05]  /*07e0*/  @P2 BREAK B1 ;  /* 0x0000000000012942 */ /* 0x000fea0003800000 */
[----:B-1----:R-:W-:-:S05]  /*07f0*/  LOP3.LUT R3, R3, 0xff000000, R4, 0xb8, !PT ;  /* 0xff00000003037812 */ /* 0x002fca00078eb804 */
[----:B------:R1:W-:Y:S01]  /*0800*/  STS [UR20+0x34], R3 ;  /* 0x00003403ff007988 */ /* 0x0003e20008000814 */
[----:B------:R-:W-:Y:S05]  /*0810*/  @P2 BRA `(.L_x_19) ;  /* 0x0000000000182947 */ /* 0x000fea0003800000 */
[----:B------:R-:W2:Y:S01]  /*0820*/  LDS R4, [UR20+0x38] ;  /* 0x00003814ff047984 */ /* 0x000ea20008000800 */
[----:B-1----:R-:W-:-:S05]  /*0830*/  IMAD.MOV.U32 R3, RZ, RZ, 0x7f ;  /* 0x0000007fff037424 */ /* 0x002fca00078e00ff */
[----:B--2---:R-:W-:-:S05]  /*0840*/  LOP3.LUT R3, R4, 0xff, R3, 0xb8, !PT ;  /* 0x000000ff04037812 */ /* 0x004fca00078eb803 */
[----:B------:R4:W-:Y:S02]  /*0850*/  STS [UR20+0x38], R3 ;  /* 0x00003803ff007988 */ /* 0x0009e40008000814 */
.L_x_18:
[----:B------:R-:W-:Y:S05]  /*0860*/  BSYNC B1 ;  /* 0x0000000000017941 */ /* 0x000fea0003800000 */
.L_x_17:
[----:B------:R1:W-:Y:S02]  /*0870*/  @!P2 STS [UR20+0x20], R9 ;  /* 0x00002009ff00a988 */ /* 0x0003e40008000814 */
.L_x_19:
[----:B------:R-:W-:Y:S05]  /*0880*/  BSYNC B2 ;  /* 0x0000000000027941 */ /* 0x000fea0003800000 */
.L_x_16:
[----:B------:R-:W-:Y:S05]  /*0890*/  WARPSYNC.ALL ;  /* 0x0000000000007948 */ /* 0x000fea0003800000 */
[----:B-1234-:R-:W1:Y:S01]  /*08a0*/  LDC R3, c[0x0][0x22c] ;  /* 0x00008b00ff037b82 */ /* 0x01ee620000000800 */
[----:B------:R-:W-:Y:S01]  /*08b0*/  BSSY B2, `(.L_x_20) ;  /* 0x0000010000027945 */ /* 0x000fe20003800000 */
[----:B-1----:R-:W-:-:S05]  /*08c0*/  VIADD R3, R3, 0xffffffff ;  /* 0xffffffff03037836 */ /* 0x002fca0000000000 */
[----:B------:R1:W-:Y:S01]  /*08d0*/  @!P2 STS [UR20+0x24], R3 ;  /* 0x00002403ff00a988 */ /* 0x0003e20008000814 */
[----:B------:R-:W-:Y:S05]  /*08e0*/  @P2 BRA `(.L_x_21) ;  /* 0x0000000000302947 */ /* 0x000fea0003800000 */
[----:B------:R-:W2:Y:S01]  /*08f0*/  LDS R5, [UR20+0x34] ;  /* 0x00003414ff057984 */ /* 0x000ea20008000800 */
[----:B------:R-:W3:Y:S03]  /*0900*/  LDC.64 R12, c[0x0][0x240] ;  /* 0x00009000ff0c7b82 */ /* 0x000ee60000000a00 */
[----:B------:R-:W4:Y:S01]  /*0910*/  LDS R4, [UR20+0x1c] ;  /* 0x00001c14ff047984 */ /* 0x000f220008000800 */
[C---:B---3--:R-:W-:Y:S01]  /*0920*/  SHF.L.U64.HI R10, R12.reuse, 0x1, R13 ;  /* 0x000000010c0a7819 */ /* 0x048fe2000001020d */
[----:B------:R-:W-:-:S03]  /*0930*/  IMAD.SHL.U32 R7, R12, 0x2, RZ ;  /* 0x000000020c077824 */ /* 0x000fc600078e00ff */
[--C-:B------:R-:W-:Y:S02]  /*0940*/  SHF.R.U32.HI R9, RZ, 0x4, R10.reuse ;  /* 0x00000004ff097819 */ /* 0x100fe4000001160a */
[----:B------:R-:W-:-:S05]  /*0950*/  SHF.R.U64 R7, R7, 0x4, R10 ;  /* 0x0000000407077819 */ /* 0x000fca000000120a */
[----:B------:R3:W-:Y:S01]  /*0960*/  STS [UR20+0xc], R7 ;  /* 0x00000c07ff007988 */ /* 0x0007e20008000814 */
[----:B--2---:R-:W-:Y:S02]  /*0970*/  LOP3.LUT R5, R5, 0x7, RZ, 0xb8, !PT ;  /* 0x0000000705057812 */ /* 0x004fe400078eb8ff */
[----:B----4-:R-:W-:-:S03]  /*0980*/  LOP3.LUT R4, R4, 0xf, R9, 0xb8, !PT ;  /* 0x0000000f04047812 */ /* 0x010fc600078eb809 */
[----:B------:R3:W-:Y:S04]  /*0990*/  STS [UR20+0x34], R5 ;  /* 0x00003405ff007988 */ /* 0x0007e80008000814 */
[----:B------:R3:W-:Y:S02]  /*09a0*/  STS [UR20+0x1c], R4 ;  /* 0x00001c04ff007988 */ /* 0x0007e40008000814 */
.L_x_21:
[----:B------:R-:W-:Y:S05]  /*09b0*/  BSYNC B2 ;  /* 0x0000000000027941 */ /* 0x000fea0003800000 */
.L_x_20:
[----:B------:R-:W-:Y:S04]  /*09c0*/  BSSY B3, `(.L_x_22) ;  /* 0x000001a000037945 */ /* 0x000fe80003800000 */
[----:B------:R-:W-:Y:S04]  /*09d0*/  BSSY B2, `(.L_x_23) ;  /* 0x0000015000027945 */ /* 0x000fe80003800000 */
[----:B------:R-:W-:Y:S05]  /*09e0*/  @P2 BRA `(.L_x_24) ;  /* 0x0000000000202947 */ /* 0x000fea0003800000 */
[----:B---3--:R-:W2:Y:S02]  /*09f0*/  LDS R4, [UR20+0x34] ;  /* 0x00003414ff047984 */ /* 0x008ea40008000800 */
[----:B--2---:R-:W-:-:S05]  /*0a00*/  LOP3.LUT R4, R4, 0x38, RZ, 0xb8, !PT ;  /* 0x0000003804047812 */ /* 0x004fca00078eb8ff */
[----:B------:R2:W-:Y:S01]  /*0a10*/  STS [UR20+0x34], R4 ;  /* 0x00003404ff007988 */ /* 0x0005e20008000814 */
[----:B------:R-:W-:Y:S05]  /*0a20*/  @P2 BRA `(.L_x_25) ;  /* 0x0000000000202947 */ /* 0x000fea0003800000 */
[----:B--2---:R-:W2:Y:S01]  /*0a30*/  LDS R4, [UR20+0x8] ;  /* 0x00000814ff047984 */ /* 0x004ea20008000800 */
[----:B------:R-:W-:-:S05]  /*0a40*/  IMAD.MOV.U32 R5, RZ, RZ, 0x780 ;  /* 0x00000780ff057424 */ /* 0x000fca00078e00ff */
[----:B--2---:R-:W-:-:S05]  /*0a50*/  LOP3.LUT R4, R4, 0x500, R5, 0xd8, !PT ;  /* 0x0000050004047812 */ /* 0x004fca00078ed805 */
[----:B------:R2:W-:Y:S02]  /*0a60*/  STS [UR20+0x8], R4 ;  /* 0x00000804ff007988 */ /* 0x0005e40008000814 */
.L_x_24:
[----:B------:R-:W-:Y:S05]  /*0a70*/  @P2 BRA `(.L_x_26) ;  /* 0x0000000000282947 */ /* 0x000fea0003800000 */
[----:B--23--:R-:W2:Y:S02]  /*0a80*/  LDS R4, [UR20+0x8] ;  /* 0x00000814ff047984 */ /* 0x00cea40008000800 */
[----:B--2---:R-:W-:-:S05]  /*0a90*/  LOP3.LUT R4, R4, 0x1800, RZ, 0xb8, !PT ;  /* 0x0000180004047812 */ /* 0x004fca00078eb8ff */
[----:B------:R3:W-:Y:S02]  /*0aa0*/  STS [UR20+0x8], R4 ;  /* 0x00000804ff007988 */ /* 0x0007e40008000814 */
.L_x_25:
[----:B------:R-:W-:Y:S05]  /*0ab0*/  @P2 BREAK B2 ;  /* 0x0000000000022942 */ /* 0x000fea0003800000 */
[----:B------:R-:W-:Y:S05]  /*0ac0*/  @P2 BRA `(.L_x_27) ;  /* 0x0000000000242947 */ /* 0x000fea0003800000 */
[----:B--23--:R-:W2:Y:S01]  /*0ad0*/  LDS R4, [UR20+0x8] ;  /* 0x00000814ff047984 */ /* 0x00cea20008000800 */
[----:B------:R-:W-:-:S05]  /*0ae0*/  IMAD.MOV.U32 R5, RZ, RZ, 0x6000 ;  /* 0x00006000ff057424 */ /* 0x000fca00078e00ff */
[----:B--2---:R-:W-:-:S04]  /*0af0*/  LOP3.LUT R4, R4, 0x6000, R5, 0xd8, !PT ;  /* 0x0000600004047812 */ /* 0x004fc800078ed805 */
[----:B------:R-:W-:-:S05]  /*0b00*/  LOP3.LUT R4, R4, 0x400000, RZ, 0xb8, !PT ;  /* 0x0040000004047812 */ /* 0x000fca00078eb8ff */
[----:B------:R4:W-:Y:S02]  /*0b10*/  STS [UR20+0x8], R4 ;  /* 0x00000804ff007988 */ /* 0x0009e40008000814 */
.L_x_26:
[----:B------:R-:W-:Y:S05]  /*0b20*/  BSYNC B2 ;  /* 0x0000000000027941 */ /* 0x000fea0003800000 */
.L_x_23:
[----:B--234-:R-:W2:Y:S02]  /*0b30*/  @!P2 LDS R4, [UR20+0x8] ;  /* 0x00000814ff04a984 */ /* 0x01cea40008000800 */
[----:B--2---:R-:W-:-:S05]  /*0b40*/  @!P2 LOP3.LUT R4, R4, 0x8000, RZ, 0xb8, !PT ;  /* 0x000080000404a812 */ /* 0x004fca00078eb8ff */
[----:B------:R4:W-:Y:S02]  /*0b50*/  @!P2 STS [UR20+0x8], R4 ;  /* 0x00000804ff00a988 */ /* 0x0009e40008000814 */
.L_x_27:
[----:B------:R-:W-:Y:S05]  /*0b60*/  BSYNC B3 ;  /* 0x0000000000037941 */ /* 0x000fea0003800000 */
.L_x_22:
[----:B------:R-:W-:Y:S05]  /*0b70*/  WARPSYNC.ALL ;  /* 0x0000000000007948 */ /* 0x000fea0003800000 */
[----:B------:R-:W-:-:S04]  /*0b80*/  UIADD3 UR25, UR5, 0x80, URZ ;  /* 0x0000008005197890 */ /* 0x000fc8000fffe03f */
[----:B------:R-:W-:-:S04]  /*0b90*/  UIADD3 UR24, UP0, UR25, UR26, URZ ;  /* 0x0000001a19187290 */ /* 0x000fc8000ff1e03f */
[----:B------:R-:W-:Y:S01]  /*0ba0*/  ULEA.HI.X.SX32 UR25, UR25, UR27, 0x1, UP0 ;  /* 0x0000001b19197291 */ /* 0x000fe200080f0e3f */
[----:B------:R-:W-:Y:S11]  /*0bb0*/  @P0 BRA `(.L_x_28) ;  /* 0x0000000000280947 */ /* 0x000ff60003800000 */
[----:B--234-:R-:W2:Y:S01]  /*0bc0*/  S2R R4, SR_LANEID ;  /* 0x0000000000047919 */ /* 0x01cea20000000000 */
[----:B------:R-:W-:Y:S05]  /*0bd0*/  WARPSYNC.ALL ;  /* 0x0000000000007948 */ /* 0x000fea0003800000 */
[----:B--2---:R-:W-:-:S05]  /*0be0*/  IMAD.SHL.U32 R9, R4, 0x4, RZ ;  /* 0x0000000404097824 */ /* 0x004fca00078e00ff */
[----:B------:R-:W2:Y:S01]  /*0bf0*/  LDS R7, [R9+UR20] ;  /* 0x0000001409077984 */ /* 0x000ea20008000800 */
[----:B------:R-:W-:-:S05]  /*0c00*/  IADD3 R4, P1, R9, UR24, RZ ;  /* 0x0000001809047c10 */ /* 0x000fca000ff3e0ff */
[----:B------:R-:W-:-:S05]  /*0c10*/  IMAD.X R5, RZ, RZ, UR25, P1 ;  /* 0x00000019ff057e24 */ /* 0x000fca00088e06ff */
[----:B--2---:R2:W3:Y:S01]  /*0c20*/  ATOMG.E.EXCH.STRONG.GPU PT, RZ, [R4], R7 ;  /* 0x0000000704ff73a8 */ /* 0x0044e200041ee100 */
[----:B------:R-:W-:-:S04]  /*0c30*/  DEPBAR {5,4,3,2,1,0} ;  /* 0x0000003f0000791a */ /* 0x000fc80000000000 */
[----:B------:R2:W-:Y:S01]  /*0c40*/  UTMACCTL.IV [UR24] ;  /* 0x00000000180079b9 */ /* 0x0005e20008000000 */
[----:B------:R-:W-:Y:S01]  /*0c50*/  NOP ;  /* 0x0000000000007918 */ /* 0x000fe20000000000 */
.L_x_28:
[----:B------:R-:W-:Y:S05]  /*0c60*/  @P0 BRA `(.L_x_29) ;  /* 0x00000000000c0947 */ /* 0x000fea0003800000 */
[----:B------:R0:W-:Y:S01]  /*0c70*/  UTMACMDFLUSH ;  /* 0x00000000000079b7 */ /* 0x0001e20000000000 */
[----:B------:R-:W-:Y:S05]  /*0c80*/  @P0 BRA `(.L_x_29) ;  /* 0x0000000000040947 */ /* 0x000fea0003800000 */
[----:B------:R-:W-:-:S04]  /*0c90*/  DEPBAR.LE SB0, 0x0 ;  /* 0x000080000000791a */ /* 0x000fc80000000000 */
.L_x_29:
[----:B------:R-:W-:Y:S05]  /*0ca0*/  WARPSYNC.ALL ;  /* 0x0000000000007948 */ /* 0x000fea0003800000 */
[----:B---3--:R-:W-:Y:S06]  /*0cb0*/  BAR.SYNC.DEFER_BLOCKING 0x0 ;  /* 0x0000000000007b1d */ /* 0x008fec0000010000 */
[----:B------:R-:W-:Y:S02]  /*0cc0*/  BSSY B3, `(.L_x_30) ;  /* 0x000000b000037945 */ /* 0x000fe40003800000 */
[----:B------:R-:W-:Y:S06]  /*0cd0*/  BAR.SYNC.DEFER_BLOCKING 0x0 ;  /* 0x0000000000007b1d */ /* 0x000fec0000010000 */
[----:B------:R3:W-:Y:S01]  /*0ce0*/  @!P0 STS [R11], RZ ;  /* 0x000000ff0b008388 */ /* 0x0007e20000000800 */
[----:B------:R-:W-:Y:S01]  /*0cf0*/  NOP ;  /* 0x0000000000007918 */ /* 0x000fe20000000000 */
[----:B------:R-:W-:Y:S05]  /*0d00*/  @P2 BRA `(.L_x_31) ;  /* 0x0000000000182947 */ /* 0x000fea0003800000 */
[----:B--2-4-:R-:W2:Y:S01]  /*0d10*/  LDS R4, [UR20+0x8] ;  /* 0x00000814ff047984 */ /* 0x014ea20008000800 */
[----:B---3-5:R-:W3:Y:S01]  /*0d20*/  LDC.64 R10, c[0x0][0x220] ;  /* 0x00008800ff0a7b82 */ /* 0x028ee20000000a00 */
[----:B------:R-:W-:Y:S02]  /*0d30*/  IMAD.MOV.U32 R5, RZ, RZ, 0x70 ;  /* 0x00000070ff057424 */ /* 0x000fe400078e00ff */
[----:B---3--:R3:W-:Y:S03]  /*0d40*/  STS.64 [UR20], R10 ;  /* 0x0000000aff007988 */ /* 0x0087e60008000a14 */
[----:B--2---:R-:W-:-:S05]  /*0d50*/  LOP3.LUT R4, R4, 0x10, R5, 0xd8, !PT ;  /* 0x0000001004047812 */ /* 0x004fca00078ed805 */
[----:B------:R3:W-:Y:S02]  /*0d60*/  STS [UR20+0x8], R4 ;  /* 0x00000804ff007988 */ /* 0x0007e40008000814 */
.L_x_31:
[----:B--2---:R-:W-:Y:S05]  /*0d70*/  BSYNC B3 ;  /* 0x0000000000037941 */ /* 0x004fea0003800000 */
.L_x_30:
[----:B------:R-:W-:Y:S04]  /*0d80*/  BSSY B4, `(.L_x_32) ;  /* 0x0000011000047945 */ /* 0x000fe80003800000 */
[----:B------:R-:W-:Y:S04]  /*0d90*/  BSSY B3, `(.L_x_33) ;  /* 0x000000e000037945 */ /* 0x000fe80003800000 */
[----:B------:R-:W-:Y:S05]  /*0da0*/  @P2 BRA `(.L_x_34) ;  /* 0x0000000000242947 */ /* 0x000fea0003800000 */
[----:B---34-:R-:W2:Y:S01]  /*0db0*/  LDS R4, [UR20+0x34] ;  /* 0x00003414ff047984 */ /* 0x018ea20008000800 */
[----:B------:R-:W-:-:S05]  /*0dc0*/  IMAD.MOV.U32 R5, RZ, RZ, 0x3f000000 ;  /* 0x3f000000ff057424 */ /* 0x000fca00078e00ff */
[----:B--2---:R-:W-:-:S05]  /*0dd0*/  LOP3.LUT R4, R4, 0xff000000, R5, 0xb8, !PT ;  /* 0xff00000004047812 */ /* 0x004fca00078eb805 */
[----:B------:R2:W-:Y:S01]  /*0de0*/  STS [UR20+0x34], R4 ;  /* 0x00003404ff007988 */ /* 0x0005e20008000814 */
[----:B------:R-:W-:Y:S05]  /*0df0*/  @P2 BRA `(.L_x_35) ;  /* 0x00000000001c2947 */ /* 0x000fea0003800000 */
[----:B--2---:R-:W2:Y:S01]  /*0e00*/  LDS R4, [UR20+0x38] ;  /* 0x00003814ff047984 */ /* 0x004ea20008000800 */
[----:B------:R-:W-:-:S05]  /*0e10*/  IMAD.MOV.U32 R5, RZ, RZ, 0x3f ;  /* 0x0000003fff057424 */ /* 0x000fca00078e00ff */
[----:B--2---:R-:W-:-:S05]  /*0e20*/  LOP3.LUT R4, R4, 0xff, R5, 0xb8, !PT ;  /* 0x000000ff04047812 */ /* 0x004fca00078eb805 */
[----:B------:R2:W-:Y:S02]  /*0e30*/  STS [UR20+0x38], R4 ;  /* 0x00003804ff007988 */ /* 0x0005e40008000814 */
.L_x_34:
[----:B------:R-:W-:Y:S05]  /*0e40*/  @P2 BREAK B3 ;  /* 0x0000000000032942 */ /* 0x000fea0003800000 */
[----:B------:R-:W-:Y:S05]  /*0e50*/  @P2 BRA `(.L_x_36) ;  /* 0x00000000000c2947 */ /* 0x000fea0003800000 */
[----:B------:R1:W-:Y:S02]  /*0e60*/  STS [UR20+0x20], R3 ;  /* 0x00002003ff007988 */ /* 0x0003e40008000814 */
.L_x_35:
[----:B------:R-:W-:Y:S05]  /*0e70*/  BSYNC B3 ;  /* 0x0000000000037941 */ /* 0x000fea0003800000 */
.L_x_33:
[----:B------:R1:W-:Y:S02]  /*0e80*/  @!P2 STS [UR20+0x24], R2 ;  /* 0x00002402ff00a988 */ /* 0x0003e40008000814 */
.L_x_36:
[----:B------:R-:W-:Y:S05]  /*0e90*/  BSYNC B4 ;  /* 0x0000000000047941 */ /* 0x000fea0003800000 */
.L_x_32:
[----:B------:R-:W-:Y:S05]  /*0ea0*/  WARPSYNC.ALL ;  /* 0x0000000000007948 */ /* 0x000fea0003800000 */
[----:B------:R-:W-:Y:S04]  /*0eb0*/  BSSY B4, `(.L_x_37) ;  /* 0x000000e000047945 */ /* 0x000fe80003800000 */
[----:B------:R-:W-:Y:S05]  /*0ec0*/  @P2 BRA `(.L_x_38) ;  /* 0x0000000000302947 */ /* 0x000fea0003800000 */
[----:B-1----:R-:W1:Y:S01]  /*0ed0*/  LDS R3, [UR20+0x34] ;  /* 0x00003414ff037984 */ /* 0x002e620008000800 */
[----:B--234-:R-:W2:Y:S03]  /*0ee0*/  LDC.64 R4, c[0x0][0x248] ;  /* 0x00009200ff047b82 */ /* 0x01cea60000000a00 */
        /* <DEDUP_REMOVED lines=10> */
.L_x_38:
[----:B------:R-:W-:Y:S05]  /*0f90*/  BSYNC B4 ;  /* 0x0000000000047941 */ /* 0x000fea0003800000 */
.L_x_37:
[----:B------:R-:W-:Y:S04]  /*0fa0*/  BSSY B4, `(.L_x_39) ;  /* 0x000001a000047945 */ /* 0x000fe80003800000 */
[----:B------:R-:W-:Y:S04]  /*0fb0*/  BSSY B5, `(.L_x_40) ;  /* 0x0000015000057945 */ /* 0x000fe80003800000 */
[----:B------:R-:W-:Y:S05]  /*0fc0*/  @P2 BRA `(.L_x_41) ;  /* 0x0000000000202947 */ /* 0x000fea0003800000 */
[----:B-12---:R-:W1:Y:S02]  /*0fd0*/  LDS R2, [UR20+0x34] ;  /* 0x00003414ff027984 */ /* 0x006e640008000800 */
[----:B-1----:R-:W-:-:S05]  /*0fe0*/  LOP3.LUT R2, R2, 0x38, RZ, 0xb8, !PT ;  /* 0x0000003802027812 */ /* 0x002fca00078eb8ff */
[----:B------:R1:W-:Y:S01]  /*0ff0*/  STS [UR20+0x34], R2 ;  /* 0x00003402ff007988 */ /* 0x0003e20008000814 */
[----:B------:R-:W-:Y:S05]  /*1000*/  @P2 BRA `(.L_x_42) ;  /* 0x0000000000202947 */ /* 0x000fea0003800000 */
[----:B-1----:R-:W1:Y:S01]  /*1010*/  LDS R2, [UR20+0x8] ;  /* 0x00000814ff027984 */ /* 0x002e620008000800 */
[----:B------:R-:W-:-:S05]  /*1020*/  IMAD.MOV.U32 R3, RZ, RZ, 0x780 ;  /* 0x00000780ff037424 */ /* 0x000fca00078e00ff */
[----:B-1----:R-:W-:-:S05]  /*1030*/  LOP3.LUT R2, R2, 0x500, R3, 0xd8, !PT ;  /* 0x0000050002027812 */ /* 0x002fca00078ed803 */
[----:B------:R1:W-:Y:S02]  /*1040*/  STS [UR20+0x8], R2 ;  /* 0x00000802ff007988 */ /* 0x0003e40008000814 */
.L_x_41:
[----:B------:R-:W-:Y:S05]  /*1050*/  @P2 BRA `(.L_x_43) ;  /* 0x0000000000282947 */ /* 0x000fea0003800000 */
[----:B-12---:R-:W1:Y:S02]  /*1060*/  LDS R2, [UR20+0x8] ;  /* 0x00000814ff027984 */ /* 0x006e640008000800 */
[----:B-1----:R-:W-:-:S05]  /*1070*/  LOP3.LUT R2, R2, 0x1800, RZ, 0xb8, !PT ;  /* 0x0000180002027812 */ /* 0x002fca00078eb8ff */
[----:B------:R2:W-:Y:S02]  /*1080*/  STS [UR20+0x8], R2 ;  /* 0x00000802ff007988 */ /* 0x0005e40008000814 */
.L_x_42:
[----:B------:R-:W-:Y:S05]  /*1090*/  @P2 BREAK B5 ;  /* 0x0000000000052942 */ /* 0x000fea0003800000 */
[----:B------:R-:W-:Y:S05]  /*10a0*/  @P2 BRA `(.L_x_44) ;  /* 0x0000000000242947 */ /* 0x000fea0003800000 */
[----:B-12---:R-:W1:Y:S01]  /*10b0*/  LDS R2, [UR20+0x8] ;  /* 0x00000814ff027984 */ /* 0x006e620008000800 */
[----:B------:R-:W-:-:S05]  /*10c0*/  IMAD.MOV.U32 R3, RZ, RZ, 0x6000 ;  /* 0x00006000ff037424 */ /* 0x000fca00078e00ff */
[----:B-1----:R-:W-:-:S04]  /*10d0*/  LOP3.LUT R2, R2, 0x6000, R3, 0xd8, !PT ;  /* 0x0000600002027812 */ /* 0x002fc800078ed803 */
[----:B------:R-:W-:-:S05]  /*10e0*/  LOP3.LUT R2, R2, 0x400000, RZ, 0xb8, !PT ;  /* 0x0040000002027812 */ /* 0x000fca00078eb8ff */
[----:B------:R1:W-:Y:S02]  /*10f0*/  STS [UR20+0x8], R2 ;  /* 0x00000802ff007988 */ /* 0x0003e40008000814 */
.L_x_43:
[----:B------:R-:W-:Y:S05]  /*1100*/  BSYNC B5 ;  /* 0x0000000000057941 */ /* 0x000fea0003800000 */
.L_x_40:
[----:B-12---:R-:W1:Y:S02]  /*1110*/  @!P2 LDS R2, [UR20+0x8] ;  /* 0x00000814ff02a984 */ /* 0x006e640008000800 */
[----:B-1----:R-:W-:-:S05]  /*1120*/  @!P2 LOP3.LUT R2, R2, 0x8000, RZ, 0xb8, !PT ;  /* 0x000080000202a812 */ /* 0x002fca00078eb8ff */
[----:B------:R1:W-:Y:S02]  /*1130*/  @!P2 STS [UR20+0x8], R2 ;  /* 0x00000802ff00a988 */ /* 0x0003e40008000814 */
.L_x_44:
[----:B------:R-:W-:Y:S05]  /*1140*/  BSYNC B4 ;  /* 0x0000000000047941 */ /* 0x000fea0003800000 */
.L_x_39:
[----:B------:R-:W-:Y:S05]  /*1150*/  WARPSYNC.ALL ;  /* 0x0000000000007948 */ /* 0x000fea0003800000 */
[----:B------:R-:W-:Y:S01]  /*1160*/  UIADD3 UR5, UR5, 0x100, URZ ;  /* 0x0000010005057890 */ /* 0x000fe2000fffe03f */
[----:B------:R-:W-:Y:S01]  /*1170*/  ISETP.GE.AND P1, PT, R8, 0x1, PT ;  /* 0x000000010800780c */ /* 0x000fe20003f26270 */
[----:B------:R-:W-:Y:S01]  /*1180*/  IMAD.MOV.U32 R24, RZ, RZ, RZ ;  /* 0x000000ffff187224 */ /* 0x000fe200078e00ff */
[----:B------:R-:W-:Y:S01]  /*1190*/  SHF.R.U32.HI R7, RZ, 0x5, R0 ;  /* 0x00000005ff077819 */ /* 0x000fe20000011600 */
[----:B------:R-:W-:-:S04]  /*11a0*/  UIADD3 UR26, UP0, UR5, UR26, URZ ;  /* 0x0000001a051a7290 */ /* 0x000fc8000ff1e03f */
[----:B------:R-:W-:Y:S01]  /*11b0*/  ULEA.HI.X.SX32 UR27, UR5, UR27, 0x1, UP0 ;  /* 0x0000001b051b7291 */ /* 0x000fe200080f0e3f */
[----:B------:R-:W-:Y:S11]  /*11c0*/  @P0 BRA `(.L_x_45) ;  /* 0x0000000000280947 */ /* 0x000ff60003800000 */
[----:B-12---:R-:W3:Y:S01]  /*11d0*/  S2R R2, SR_LANEID ;  /* 0x0000000000027919 */ /* 0x006ee20000000000 */
[----:B------:R-:W-:Y:S05]  /*11e0*/  WARPSYNC.ALL ;  /* 0x0000000000007948 */ /* 0x000fea0003800000 */
[----:B---34-:R-:W-:-:S05]  /*11f0*/  IMAD.SHL.U32 R4, R2, 0x4, RZ ;  /* 0x0000000402047824 */ /* 0x018fca00078e00ff */
[----:B------:R-:W1:Y:S01]  /*1200*/  LDS R5, [R4+UR20] ;  /* 0x0000001404057984 */ /* 0x000e620008000800 */
[----:B------:R-:W-:-:S05]  /*1210*/  IADD3 R2, P3, R4, UR26, RZ ;  /* 0x0000001a04027c10 */ /* 0x000fca000ff7e0ff */
[----:B------:R-:W-:-:S05]  /*1220*/  IMAD.X R3, RZ, RZ, UR27, P3 ;  /* 0x0000001bff037e24 */ /* 0x000fca00098e06ff */
[----:B-1----:R1:W2:Y:S01]  /*1230*/  ATOMG.E.EXCH.STRONG.GPU PT, RZ, [R2], R5 ;  /* 0x0000000502ff73a8 */ /* 0x0022a200041ee100 */
[----:B------:R-:W-:-:S04]  /*1240*/  DEPBAR {5,4,3,2,1,0} ;  /* 0x0000003f0000791a */ /* 0x000fc80000000000 */
[----:B------:R1:W-:Y:S01]  /*1250*/  UTMACCTL.IV [UR26] ;  /* 0x000000001a0079b9 */ /* 0x0003e20008000000 */
[----:B------:R-:W-:Y:S01]  /*1260*/  NOP ;  /* 0x0000000000007918 */ /* 0x000fe20000000000 */
.L_x_45:
[----:B------:R-:W-:Y:S05]  /*1270*/  @P0 BRA `(.L_x_46) ;  /* 0x00000000000c0947 */ /* 0x000fea0003800000 */
[----:B------:R0:W-:Y:S01]  /*1280*/  UTMACMDFLUSH ;  /* 0x00000000000079b7 */ /* 0x0001e20000000000 */
[----:B------:R-:W-:Y:S05]  /*1290*/  @P0 BRA `(.L_x_46) ;  /* 0x0000000000040947 */ /* 0x000fea0003800000 */
[----:B------:R-:W-:-:S04]  /*12a0*/  DEPBAR.LE SB0, 0x0 ;  /* 0x000080000000791a */ /* 0x000fc80000000000 */
.L_x_46:
[----:B------:R-:W-:Y:S05]  /*12b0*/  WARPSYNC.ALL ;  /* 0x0000000000007948 */ /* 0x000fea0003800000 */
[----:B--2---:R-:W-:Y:S01]  /*12c0*/  BAR.SYNC.DEFER_BLOCKING 0x0 ;  /* 0x0000000000007b1d */ /* 0x004fe20000010000 */
[----:B------:R-:W-:Y:S01]  /*12d0*/  R2UR UR21, R7 ;  /* 0x00000000071572ca */ /* 0x000fe200000e0000 */
[----:B------:R-:W-:Y:S01]  /*12e0*/  USHF.L.U32 UR15, UR32, 0x7, URZ ;  /* 0x00000007200f7899 */ /* 0x000fe2000800063f */
[----:B------:R-:W-:Y:S01]  /*12f0*/  IMAD.MOV.U32 R25, RZ, RZ, RZ ;  /* 0x000000ffff197224 */ /* 0x000fe200078e00ff */
[----:B------:R-:W-:Y:S02]  /*1300*/  CS2R R26, SRZ ;  /* 0x00000000001a7805 */ /* 0x000fe4000001ff00 */
[----:B------:R-:W-:Y:S01]  /*1310*/  CS2R R28, SRZ ;  /* 0x00000000001c7805 */ /* 0x000fe2000001ff00 */
[----:B------:R-:W-:Y:S01]  /*1320*/  VOTEU.ALL UP0, P2 ;  /* 0x00000000003f7886 */ /* 0x000fe20001000000 */
[----:B------:R-:W-:Y:S01]  /*1330*/  UMOV UR6, 0x1 ;  /* 0x0000000100067882 */ /* 0x000fe20000000000 */
[----:B------:R-:W-:Y:S01]  /*1340*/  VOTEU.ALL UP1, P2 ;  /* 0x00000000003f7886 */ /* 0x000fe20001020000 */
[----:B------:R-:W-:Y:S01]  /*1350*/  VOTEU.ALL UP2, P2 ;  /* 0x00000000003f7886 */ /* 0x000fe20001040000 */
[----:B------:R-:W-:Y:S01]  /*1360*/  CS2R R30, SRZ ;  /* 0x00000000001e7805 */ /* 0x000fe2000001ff00 */
[----:B------:R-:W-:-:S04]  /*1370*/  @!UP0 UIADD3 UR8, -UR6, 0x100000, URZ ;  /* 0x0010000006088890 */ /* 0x000fc8000fffe13f */
[----:B------:R-:W-:Y:S02]  /*1380*/  @!UP0 USHF.L.U32 UR9, UR8, 0xb, URZ ;  /* 0x0000000b08098899 */ /* 0x000fe4000800063f */
[----:B------:R-:W-:Y:S01]  /*1390*/  @!UP0 USHF.L.U32 UR8, UR8, 0x1, URZ ;  /* 0x0000000108088899 */ /* 0x000fe2000800063f */
        /* <DEDUP_REMOVED lines=9> */
[----:B------:R-:W-:Y:S01]  /*1430*/  VOTEU.ALL UP0, P2 ;  /* 0x00000000003f7886 */ /* 0x000fe20001000000 */
[----:B------:R-:W-:Y:S02]  /*1440*/  CS2R R38, SRZ ;  /* 0x0000000000267805 */ /* 0x000fe4000001ff00 */
[----:B------:R-:W-:Y:S02]  /*1450*/  CS2R R40, SRZ ;  /* 0x0000000000287805 */ /* 0x000fe4000001ff00 */
[----:B------:R-:W-:Y:S02]  /*1460*/  CS2R R42, SRZ ;  /* 0x00000000002a7805 */ /* 0x000fe4000001ff00 */
[----:B------:R-:W-:-:S02]  /*1470*/  CS2R R44, SRZ ;  /* 0x00000000002c7805 */ /* 0x000fc4000001ff00 */
[----:B------:R-:W-:Y:S02]  /*1480*/  CS2R R46, SRZ ;  /* 0x00000000002e7805 */ /* 0x000fe4000001ff00 */
[----:B------:R-:W-:Y:S01]  /*1490*/  CS2R R48, SRZ ;  /* 0x0000000000307805 */ /* 0x000fe2000001ff00 */
[----:B------:R-:W2:Y:S02]  /*14a0*/  FENCE.VIEW.ASYNC.S ;  /* 0x00000000000073c6 */ /* 0x000ea40000000000 */
[----:B--2---:R-:W2:Y:S02]  /*14b0*/  @!UP0 SYNCS.EXCH.64 URZ, [UR20+0x12000], UR8 ;  /* 0x01200008143f85b2 */ /* 0x004ea40008000100 */
[----:B--2---:R-:W-:Y:S01]  /*14c0*/  BAR.SYNC.DEFER_BLOCKING 0x0 ;  /* 0x0000000000007b1d */ /* 0x004fe20000010000 */
[----:B------:R-:W-:Y:S02]  /*14d0*/  CS2R R50, SRZ ;  /* 0x0000000000327805 */ /* 0x000fe4000001ff00 */
[----:B------:R-:W-:-:S02]  /*14e0*/  CS2R R52, SRZ ;  /* 0x0000000000347805 */ /* 0x000fc4000001ff00 */
[----:B------:R-:W-:Y:S01]  /*14f0*/  CS2R R54, SRZ ;  /* 0x0000000000367805 */ /* 0x000fe2000001ff00 */
[----:B------:R2:W4:Y:S02]  /*1500*/  @!UP1 SYNCS.EXCH.64 URZ, [UR20+0x12008], UR10 ;  /* 0x0120080a143f95b2 */ /* 0x0005240008000100 */
[----:B----4-:R-:W-:Y:S01]  /*1510*/  BAR.SYNC.DEFER_BLOCKING 0x0 ;  /* 0x0000000000007b1d */ /* 0x010fe20000010000 */
[----:B--2---:R-:W-:-:S05]  /*1520*/  USHF.L.U32 UR11, UR33, 0x6, URZ ;  /* 0x00000006210b7899 */ /* 0x004fca000800063f */
[----:B------:R2:W4:Y:S01]  /*1530*/  @!UP2 SYNCS.EXCH.64 URZ, [UR20+0x12010], UR6 ;  /* 0x01201006143fa5b2 */ /* 0x0005220008000100 */
[----:B------:R-:W-:Y:S06]  /*1540*/  @!P1 BRA `(.L_x_47) ;  /* 0x0000000400509947 */ /* 0x000fec0003800000 */
[----:B------:R-:W-:Y:S02]  /*1550*/  CS2R R24, SRZ ;  /* 0x0000000000187805 */ /* 0x000fe4000001ff00 */
[----:B------:R-:W-:Y:S02]  /*1560*/  CS2R R26, SRZ ;  /* 0x00000000001a7805 */ /* 0x000fe4000001ff00 */
[----:B------:R-:W-:Y:S02]  /*1570*/  CS2R R28, SRZ ;  /* 0x00000000001c7805 */ /* 0x000fe4000001ff00 */
[----:B------:R-:W-:Y:S02]  /*1580*/  CS2R R30, SRZ ;  /* 0x00000000001e7805 */ /* 0x000fe4000001ff00 */
[----:B------:R-:W-:Y:S02]  /*1590*/  CS2R R32, SRZ ;  /* 0x0000000000207805 */ /* 0x000fe4000001ff00 */
[----:B------:R-:W-:-:S02]  /*15a0*/  CS2R R34, SRZ ;  /* 0x0000000000227805 */ /* 0x000fc4000001ff00 */
        /* <DEDUP_REMOVED lines=9> */
[----:B------:R-:W-:Y:S01]  /*1640*/  CS2R R54, SRZ ;  /* 0x0000000000367805 */ /* 0x000fe2000001ff00 */
[----:B------:R-:W-:Y:S01]  /*1650*/  UMOV UR5, URZ ;  /* 0x0000003f00057c82 */ /* 0x000fe20008000000 */
[----:B------:R-:W-:-:S05]  /*1660*/  UMOV UR10, URZ ;  /* 0x0000003f000a7c82 */ /* 0x000fca0008000000 */
.L_x_49:
[----:B----4-:R-:W-:Y:S01]  /*1670*/  BAR.SYNC.DEFER_BLOCKING 0x0 ;  /* 0x0000000000007b1d */ /* 0x010fe20000010000 */
[----:B------:R-:W-:Y:S01]  /*1680*/  ULEA UR18, UR5, UR20, 0x3 ;  /* 0x0000001405127291 */ /* 0x000fe2000f8e183f */
[----:B-1----:R-:W-:Y:S01]  /*1690*/  @!P2 IMAD.MOV.U32 R2, RZ, RZ, 0x6000 ;  /* 0x00006000ff02a424 */ /* 0x002fe200078e00ff */
[----:B------:R-:W-:Y:S01]  /*16a0*/  ELECT P0, URZ, PT ;  /* 0x00000000003f782f */ /* 0x000fe20003800000 */
[----:B------:R-:W-:-:S03]  /*16b0*/  ULEA UR8, UR5, UR20, 0xd ;  /* 0x0000001405087291 */ /* 0x000fc6000f8e683f */
[----:B------:R-:W-:Y:S02]  /*16c0*/  ISETP.LT.U32.AND P0, PT, R6, 0x20, P0 ;  /* 0x000000200600780c */ /* 0x000fe40000701070 */
[----:B------:R-:W-:Y:S01]  /*16d0*/  ELECT P1, URZ, PT ;  /* 0x00000000003f782f */ /* 0x000fe20003820000 */
[----:B------:R-:W-:-:S03]  /*16e0*/  UIADD3 UR8, UR8, 0xc000, URZ ;  /* 0x0000c00008087890 */ /* 0x000fc6000fffe03f */
[----:B------:R-:W-:Y:S01]  /*16f0*/  ISETP.LT.U32.AND P1, PT, R6, 0x20, P1 ;  /* 0x000000200600780c */ /* 0x000fe20000f21070 */
[----:B------:R-:W-:Y:S01]  /*1700*/  ULEA UR12, UR5, UR20, 0xe ;  /* 0x00000014050c7291 */ /* 0x000fe2000f8e703f */
[----:B------:R-:W-:-:S05]  /*1710*/  UMOV UR14, UR10 ;  /* 0x0000000a000e7c82 */ /* 0x000fca0008000000 */
[----:B------:R-:W-:Y:S01]  /*1720*/  VOTEU.ANY UP0, P0 ;  /* 0x00000000003f7886 */ /* 0x000fe20000000100 */
[----:B------:R-:W-:Y:S01]  /*1730*/  VOTEU.ANY UP2, P0 ;  /* 0x00000000003f7886 */ /* 0x000fe20000040100 */
[----:B------:R1:W-:Y:S03]  /*1740*/  @!P2 SYNCS.ARRIVE.TRANS64 RZ, [UR18+0x12000], R2 ;  /* 0x01200002ffffa9a7 */ /* 0x0003e60008000012 */
[----:B------:R-:W-:Y:S01]  /*1750*/  @UP0 UIADD3 UR9, UR18, 0x12000, URZ ;  /* 0x0001200012090890 */ /* 0x000fe2000fffe03f */
[----:B--2---:R-:W-:Y:S01]  /*1760*/  @UP0 UMOV UR6, UR22 ;  /* 0x0000001600060c82 */ /* 0x004fe20008000000 */
[----:B------:R-:W-:Y:S01]  /*1770*/  @UP0 UMOV UR7, UR23 ;  /* 0x0000001700070c82 */ /* 0x000fe20008000000 */
[----:B------:R-:W-:Y:S01]  /*1780*/  BAR.SYNC.DEFER_BLOCKING 0x0 ;  /* 0x0000000000007b1d */ /* 0x000fe20000010000 */
[----:B-1----:R-:W-:-:S05]  /*1790*/  IMAD.U32 R2, RZ, RZ, UR4 ;  /* 0x00000004ff027e24 */ /* 0x002fca000f8e00ff */
[----:B------:R-:W-:Y:S01]  /*17a0*/  VOTEU.ANY UP1, P1 ;  /* 0x00000000003f7886 */ /* 0x000fe20000820100 */
[----:B------:R-:W-:Y:S01]  /*17b0*/  VOTEU.ANY UP3, P1 ;  /* 0x00000000003f7886 */ /* 0x000fe20000860100 */
[----:B------:R-:W-:-:S03]  /*17c0*/  SHF.L.U32 R2, R2, 0x1f, RZ ;  /* 0x0000001f02027819 */ /* 0x000fc600000006ff */
[----:B------:R-:W-:Y:S01]  /*17d0*/  @UP1 UIADD3 UR13, UR18, 0x12000, URZ ;  /* 0x00012000120d1890 */ /* 0x000fe2000fffe03f */
[----:B------:R-:W-:Y:S01]  /*17e0*/  @UP1 UMOV UR16, UR24 ;  /* 0x0000001800101c82 */ /* 0x000fe20008000000 */
[----:B------:R-:W-:Y:S01]  /*17f0*/  @UP1 UMOV UR17, UR25 ;  /* 0x0000001900111c82 */ /* 0x000fe20008000000 */
[----:B------:R1:W-:Y:S01]  /*1800*/  @UP2 UTMALDG.2D [UR8], [UR6] ;  /* 0x00000008060025b4 */ /* 0x0003e20008008000 */
[----:B------:R2:W-:Y:S06]  /*1810*/  MEMBAR.ALL.CTA ;  /* 0x0000000000007992 */ /* 0x0005ec0000008000 */
[----:B--2---:R-:W2:Y:S02]  /*1820*/  FENCE.VIEW.ASYNC.S ;  /* 0x00000000000073c6 */ /* 0x004ea40000000000 */
[----:B--2---:R-:W-:Y:S06]  /*1830*/  BAR.SYNC.DEFER_BLOCKING 0x0 ;  /* 0x0000000000007b1d */ /* 0x004fec0000010000 */
[----:B------:R1:W-:Y:S02]  /*1840*/  @UP3 UTMALDG.2D [UR12], [UR16] ;  /* 0x0000000c100035b4 */ /* 0x0003e40008008000 */
[----:B------:R-:W-:Y:S06]  /*1850*/  BAR.SYNC.DEFER_BLOCKING 0x0 ;  /* 0x0000000000007b1d */ /* 0x000fec0000010000 */
[----:B------:R-:W2:Y:S02]  /*1860*/  SYNCS.PHASECHK.TRANS64.TRYWAIT P0, [UR18+0x12000], R2 ;  /* 0x01200002ff0075a7 */ /* 0x000ea40008000152 */
[----:B-12---:R-:W-:Y:S05]  /*1870*/  @!P0 BRA `(.L_x_48) ;  /* 0x0000000400748947 */ /* 0x006fea0003800000 */
.L_x_50:
[----:B------:R-:W-:Y:S01]  /*1880*/  USHF.L.U32 UR6, UR21, 0x7, URZ ;  /* 0x0000000715067899 */ /* 0x000fe2000800063f */
[----:B------:R-:W-:Y:S02]  /*1890*/  WARPGROUP.DEPBAR.LE gsb0, 0x0 ;  /* 0x00008000000079c5 */ /* 0x000fe40000010000 */
[----:B------:R-:W-:Y:S01]  /*18a0*/  USHF.R.U32.HI UR16, URZ, 0x4, UR8 ;  /* 0x000000043f107899 */ /* 0x000fe20008011608 */
[----:B------:R-:W-:Y:S01]  /*18b0*/  WARPGROUP.ARRIVE ;  /* 0x00000000000079c5 */ /* 0x000fe20000000000 */
[----:B------:R-:W-:Y:S01]  /*18c0*/  ULOP3.LUT UR6, UR6, 0x200, URZ, 0xc0, !UPT ;  /* 0x0000020006067892 */ /* 0x000fe2000f8ec03f */
[----:B------:R-:W1:Y:S01]  /*18d0*/  LDC R2, c[0x0][0x230] ;  /* 0x00008c00ff027b82 */ /* 0x000e620000000800 */
[----:B------:R-:W-:Y:S02]  /*18e0*/  USGXT.U32 UR16, UR16, 0xe ;  /* 0x0000000e1010789a */ /* 0x000fe40008000000 */
[----:B------:R-:W-:Y:S01]  /*18f0*/  ULEA.HI UR6, UR12, UR6, URZ, 0x1c ;  /* 0x000000060c067291 */ /* 0x000fe2000f8fe03f */
[----:B------:R-:W-:Y:S01]  /*1900*/  UMOV UR17, 0x40000040 ;  /* 0x4000004000117882 */ /* 0x000fe20000000000 */
[----:B------:R-:W-:-:S02]  /*1910*/  UMOV UR19, 0x40000040 ;  /* 0x4000004000137882 */ /* 0x000fc40000000000 */
[----:B------:R-:W-:Y:S01]  /*1920*/  ULOP3.LUT UR18, UR6, 0x3fff, URZ, 0xc0, !UPT ;  /* 0x00003fff06127892 */ /* 0x000fe2000f8ec03f */
[----:B------:R-:W-:Y:S02]  /*1930*/  UMOV UR7, URZ ;  /* 0x0000003f00077c82 */ /* 0x000fe40008000000 */
[----:B------:R-:W-:Y:S01]  /*1940*/  UMOV UR6, URZ ;  /* 0x0000003f00067c82 */ /* 0x000fe20008000000 */
[----:B------:R-:W-:Y:S02]  /*1950*/  UIADD3 UR10, UR10, 0x40, URZ ;  /* 0x000000400a0a7890 */ /* 0x000fe4000fffe03f */
[----:B------:R-:W-:-:S03]  /*1960*/  UIADD3 UR5, UR5, 0x1, URZ ;  /* 0x0000000105057890 */ /* 0x000fc6000fffe03f */
[----:B------:R-:W-:Y:S01]  /*1970*/  HGMMA.64x64x16.F32.BF16 R24, gdesc[UR16], R24 ;  /* 0x00e00000101879f0 */ /* 0x000fe20008701818 */
[----:B------:R-:W-:Y:S02]  /*1980*/  UIADD3 UR16, UP0, UR16, 0x2, URZ ;  /* 0x0000000210107890 */ /* 0x000fe4000ff1e03f */
[----:B------:R-:W-:Y:S02]  /*1990*/  UIADD3 UR18, UP1, UR18, 0x2, URZ ;  /* 0x0000000212127890 */ /* 0x000fe4000ff3e03f */
[----:B------:R-:W-:Y:S02]  /*19a0*/  UIADD3.X UR17, UR6, 0x40000040, URZ, UP0, !UPT ;  /* 0x4000004006117890 */ /* 0x000fe400087fe43f */
[----:B------:R-:W-:Y:S01]  /*19b0*/  UIADD3.X UR19, UR7, 0x40000040, URZ, UP1, !UPT ;  /* 0x4000004007137890 */ /* 0x000fe20008ffe43f */
[----:B-1----:R-:W-:Y:S01]  /*19c0*/  ISETP.LE.AND P0, PT, R2, UR10, PT ;  /* 0x0000000a02007c0c */ /* 0x002fe2000bf03270 */
[----:B------:R-:W-:Y:S02]  /*19d0*/  UIADD3.64 UR28, UR16, 0x2, URZ ;  /* 0x00000002101c7897 */ /* 0x000fe4000fffe03f */
[----:B------:R-:W-:-:S02]  /*19e0*/  UIADD3.64 UR30, UR18, 0x2, URZ ;  /* 0x00000002121e7897 */ /* 0x000fc4000fffe03f */
[----:B------:R-:W-:-:S04]  /*19f0*/  UISETP.NE.U32.AND UP0, UPT, UR5, 0x3, UPT ;  /* 0x000000030500788c */ /* 0x000fc8000bf05070 */
[----:B------:R-:W-:Y:S02]  /*1a00*/  USEL UR6, URZ, 0x1, UP0 ;  /* 0x000000013f067887 */ /* 0x000fe40008000000 */
[----:B------:R-:W-:Y:S02]  /*1a10*/  USEL UR5, UR5, URZ, UP0 ;  /* 0x0000003f05057287 */ /* 0x000fe40008000000 */
[----:B------:R-:W-:Y:S01]  /*1a20*/  ULOP3.LUT UR4, UR4, UR6, URZ, 0x3c, !UPT ;  /* 0x0000000604047292 */ /* 0x000fe2000f8e3c3f */
[----:B------:R-:W-:Y:S01]  /*1a30*/  HGMMA.64x64x16.F32.BF16 R24, gdesc[UR16], R24 ;  /* 0x00e00000101879f0 */ /* 0x000fe20008701818 */
[----:B------:R-:W-:Y:S02]  /*1a40*/  UIADD3.64 UR16, UR16, 0x4, URZ ;  /* 0x0000000410107897 */ /* 0x000fe4000fffe03f */
[----:B------:R-:W-:Y:S01]  /*1a50*/  UIADD3.64 UR18, UR18, 0x4, URZ ;  /* 0x0000000412127897 */ /* 0x000fe2000fffe03f */
[----:B------:R-:W-:Y:S08]  /*1a60*/  HGMMA.64x64x16.F32.BF16 R24, gdesc[UR28], R24 ;  /* 0x00e000001c1879f0 */ /* 0x000ff00008701818 */
[----:B------:R-:W-:Y:S01]  /*1a70*/  HGMMA.64x64x16.F32.BF16 R24, gdesc[UR16], R24, gsb0 ;  /* 0x00e00000101879f0 */ /* 0x000fe20008001818 */
[----:B------:R-:W-:Y:S05]  /*1a80*/  @!P0 BRA `(.L_x_49) ;  /* 0xfffffff800f88947 */ /* 0x000fea000383ffff */
.L_x_47:
[----:B------:R-:W-:Y:S02]  /*1a90*/  WARPGROUP.DEPBAR.LE gsb0, 0x0 ;  /* 0x00008000000079c5 */ /* 0x000fe40000010000 */
[----:B----4-:R-:W-:Y:S01]  /*1aa0*/  BAR.SYNC.DEFER_BLOCKING 0x0 ;  /* 0x0000000000007b1d */ /* 0x010fe20000010000 */
[C---:B-1----:R-:W-:Y:S01]  /*1ab0*/  IMAD.SHL.U32 R2, R0.reuse, 0x80, RZ ;  /* 0x0000008000027824 */ /* 0x042fe200078e00ff */
[----:B------:R-:W-:Y:S01]  /*1ac0*/  F2FP.BF16.F32.PACK_AB R24, R25, R24 ;  /* 0x000000181918723e */ /* 0x000fe200000010ff */
[----:B------:R-:W-:Y:S01]  /*1ad0*/  IMAD.SHL.U32 R3, R0, 0x40, RZ ;  /* 0x0000004000037824 */ /* 0x000fe200078e00ff */
[----:B------:R-:W-:Y:S02]  /*1ae0*/  F2FP.BF16.F32.PACK_AB R25, R27, R26 ;  /* 0x0000001a1b19723e */ /* 0x000fe400000010ff */
[----:B------:R-:W-:Y:S02]  /*1af0*/  ELECT P0, URZ, PT ;  /* 0x00000000003f782f */ /* 0x000fe40003800000 */
[----:B------:R-:W-:Y:S01]  /*1b00*/  LOP3.LUT R2, R2, 0x780, RZ, 0xc0, !PT ;  /* 0x0000078002027812 */ /* 0x000fe200078ec0ff */
[----:B------:R-:W-:Y:S01]  /*1b10*/  ULOP3.LUT UR21, UR21, 0x1, URZ, 0xc0, !UPT ;  /* 0x0000000115157892 */ /* 0x000fe2000f8ec03f */
[----:B------:R-:W-:Y:S01]  /*1b20*/  F2FP.BF16.F32.PACK_AB R32, R33, R32 ;  /* 0x000000202120723e */ /* 0x000fe200000010ff */
[----:B------:R-:W-:Y:S01]  /*1b30*/  UMOV UR10, UR11 ;  /* 0x0000000b000a7c82 */ /* 0x000fe20008000000 */
[----:B---3--:R-:W-:Y:S01]  /*1b40*/  LOP3.LUT R4, R2, 0x3800, R3, 0xf8, !PT ;  /* 0x0000380002047812 */ /* 0x008fe200078ef803 */
[----:B------:R-:W-:Y:S01]  /*1b50*/  IMAD.SHL.U32 R2, R0, 0x10, RZ ;  /* 0x0000001000027824 */ /* 0x000fe200078e00ff */
[----:B------:R-:W-:Y:S01]  /*1b60*/  F2FP.BF16.F32.PACK_AB R26, R29, R28 ;  /* 0x0000001c1d1a723e */ /* 0x000fe200000010ff */
[----:B------:R-:W-:Y:S01]  /*1b70*/  ULEA UR9, UR21, UR15, 0x6 ;  /* 0x0000000f15097291 */ /* 0x000fe2000f8e303f */
[----:B------:R-:W-:Y:S01]  /*1b80*/  F2FP.BF16.F32.PACK_AB R27, R31, R30 ;  /* 0x0000001e1f1b723e */ /* 0x000fe200000010ff */
[----:B------:R-:W-:Y:S01]  /*1b90*/  ULEA UR8, UR21, UR20, 0xd ;  /* 0x0000001415087291 */ /* 0x000fe2000f8e683f */
[----:B------:R-:W-:-:S02]  /*1ba0*/  LOP3.LUT R3, R2, 0x70, RZ, 0xc0, !PT ;  /* 0x0000007002037812 */ /* 0x000fc400078ec0ff */
[----:B------:R-:W-:Y:S02]  /*1bb0*/  F2FP.BF16.F32.PACK_AB R33, R35, R34 ;  /* 0x000000222321723e */ /* 0x000fe400000010ff */
[----:B------:R-:W-:Y:S02]  /*1bc0*/  LOP3.LUT R3, R3, 0x10, R0, 0x78, !PT ;  /* 0x0000001003037812 */ /* 0x000fe400078e7800 */
[----:B------:R-:W-:Y:S01]  /*1bd0*/  F2FP.BF16.F32.PACK_AB R40, R41, R40 ;  /* 0x000000282928723e */ /* 0x000fe200000010ff */
[----:B------:R-:W1:Y:S02]  /*1be0*/  @!P2 SYNCS.CCTL.IV [UR20+0x12000] ;  /* 0x01200000ff00a9b1 */ /* 0x000e640008000014 */
[----:B-1----:R-:W-:Y:S01]  /*1bf0*/  BAR.SYNC.DEFER_BLOCKING 0x0 ;  /* 0x0000000000007b1d */ /* 0x002fe20000010000 */
[----:B------:R-:W-:Y:S02]  /*1c00*/  LOP3.LUT R3, R4, R3, RZ, 0xfc, !PT ;  /* 0x0000000304037212 */ /* 0x000fe400078efcff */
[----:B------:R-:W-:-:S02]  /*1c10*/  F2FP.BF16.F32.PACK_AB R34, R37, R36 ;  /* 0x000000242522723e */ /* 0x000fc400000010ff */
[C---:B------:R-:W-:Y:S01]  /*1c20*/  LOP3.LUT R2, R3.reuse, 0x20, RZ, 0x3c, !PT ;  /* 0x0000002003027812 */ /* 0x040fe200078e3cff */
[C---:B------:R-:W-:Y:S01]  /*1c30*/  VIADD R0, R3.reuse, UR20 ;  /* 0x0000001403007c36 */ /* 0x040fe20008000000 */
[C---:B------:R-:W-:Y:S02]  /*1c40*/  LOP3.LUT R4, R3.reuse, 0x40, RZ, 0x3c, !PT ;  /* 0x0000004003047812 */ /* 0x040fe400078e3cff */
[----:B------:R-:W-:Y:S01]  /*1c50*/  LOP3.LUT R3, R3, 0x60, RZ, 0x3c, !PT ;  /* 0x0000006003037812 */ /* 0x000fe200078e3cff */
[----:B------:R-:W-:Y:S01]  /*1c60*/  VIADD R2, R2, UR20 ;  /* 0x0000001402027c36 */ /* 0x000fe20008000000 */
[----:B------:R-:W-:Y:S01]  /*1c70*/  F2FP.BF16.F32.PACK_AB R35, R39, R38 ;  /* 0x000000262723723e */ /* 0x000fe200000010ff */
[----:B------:R-:W-:Y:S01]  /*1c80*/  VIADD R4, R4, UR20 ;  /* 0x0000001404047c36 */ /* 0x000fe20008000000 */
[----:B------:R-:W-:Y:S01]  /*1c90*/  F2FP.BF16.F32.PACK_AB R41, R43, R42 ;  /* 0x0000002a2b29723e */ /* 0x000fe200000010ff */
[----:B------:R-:W-:Y:S01]  /*1ca0*/  VIADD R3, R3, UR20 ;  /* 0x0000001403037c36 */ /* 0x000fe20008000000 */
[----:B------:R-:W-:-:S02]  /*1cb0*/  F2FP.BF16.F32.PACK_AB R48, R49, R48 ;  /* 0x000000303130723e */ /* 0x000fc400000010ff */
[----:B------:R-:W-:Y:S02]  /*1cc0*/  F2FP.BF16.F32.PACK_AB R42, R45, R44 ;  /* 0x0000002c2d2a723e */ /* 0x000fe400000010ff */
[----:B------:R-:W-:Y:S02]  /*1cd0*/  F2FP.BF16.F32.PACK_AB R43, R47, R46 ;  /* 0x0000002e2f2b723e */ /* 0x000fe400000010ff */
[----:B------:R-:W-:Y:S02]  /*1ce0*/  F2FP.BF16.F32.PACK_AB R49, R51, R50 ;  /* 0x000000323331723e */ /* 0x000fe400000010ff */
[----:B------:R-:W-:Y:S01]  /*1cf0*/  F2FP.BF16.F32.PACK_AB R50, R53, R52 ;  /* 0x000000343532723e */ /* 0x000fe200000010ff */
[----:B------:R-:W1:Y:S02]  /*1d00*/  @!P2 SYNCS.CCTL.IV [UR20+0x12008] ;  /* 0x01200800ff00a9b1 */ /* 0x000e640008000014 */
[----:B-1----:R-:W-:Y:S01]  /*1d10*/  BAR.SYNC.DEFER_BLOCKING 0x0 ;  /* 0x0000000000007b1d */ /* 0x002fe20000010000 */
[----:B------:R-:W-:-:S02]  /*1d20*/  F2FP.BF16.F32.PACK_AB R51, R55, R54 ;  /* 0x000000363733723e */ /* 0x000fc400000010ff */
[----:B------:R-:W-:-:S13]  /*1d30*/  ISETP.LT.U32.AND P0, PT, R6, 0x40, P0 ;  /* 0x000000400600780c */ /* 0x000fda0000701070 */
[----:B------:R-:W-:Y:S01]  /*1d40*/  VOTEU.ANY UP0, P0 ;  /* 0x00000000003f7886 */ /* 0x000fe20000000100 */
[----:B------:R-:W-:-:S04]  /*1d50*/  VOTEU.ANY UP1, P0 ;  /* 0x00000000003f7886 */ /* 0x000fc80000020100 */
[----:B--2---:R-:W-:Y:S01]  /*1d60*/  @UP0 UMOV UR6, UR26 ;  /* 0x0000001a00060c82 */ /* 0x004fe20008000000 */
[----:B------:R-:W-:Y:S01]  /*1d70*/  @UP0 UMOV UR7, UR27 ;  /* 0x0000001b00070c82 */ /* 0x000fe20008000000 */
[----:B------:R-:W1:Y:S02]  /*1d80*/  @!P2 SYNCS.CCTL.IV [UR20+0x12010] ;  /* 0x01201000ff00a9b1 */ /* 0x000e640008000014 */
[----:B-1----:R-:W-:Y:S04]  /*1d90*/  STSM.16.M88.4 [R0], R24 ;  /* 0x0000001800007844 */ /* 0x002fe80000000200 */
[----:B------:R-:W-:Y:S04]  /*1da0*/  STSM.16.M88.4 [R2], R32 ;  /* 0x0000002002007844 */ /* 0x000fe80000000200 */
[----:B------:R-:W-:Y:S04]  /*1db0*/  STSM.16.M88.4 [R4], R40 ;  /* 0x0000002804007844 */ /* 0x000fe80000000200 */
[----:B------:R-:W-:Y:S01]  /*1dc0*/  STSM.16.M88.4 [R3], R48 ;  /* 0x0000003003007844 */ /* 0x000fe20000000200 */
[----:B------:R1:W-:Y:S06]  /*1dd0*/  MEMBAR.ALL.CTA ;  /* 0x0000000000007992 */ /* 0x0003ec0000008000 */
[----:B-1----:R-:W1:Y:S02]  /*1de0*/  FENCE.VIEW.ASYNC.S ;  /* 0x00000000000073c6 */ /* 0x002e640000000000 */
[----:B-1----:R-:W-:Y:S06]  /*1df0*/  BAR.SYNC.DEFER_BLOCKING 0x0 ;  /* 0x0000000000007b1d */ /* 0x002fec0000010000 */
[----:B------:R1:W-:Y:S01]  /*1e00*/  @UP1 UTMASTG.2D [UR8], [UR6] ;  /* 0x00000008060013b5 */ /* 0x0003e20008008000 */
[----:B------:R0:W-:Y:S01]  /*1e10*/  UTMACMDFLUSH ;  /* 0x00000000000079b7 */ /* 0x0001e20000000000 */
[----:B------:R-:W-:-:S04]  /*1e20*/  DEPBAR.LE SB0, 0x0 ;  /* 0x000080000000791a */ /* 0x000fc80000000000 */
[----:B------:R-:W-:Y:S06]  /*1e30*/  BAR.SYNC.DEFER_BLOCKING 0x0 ;  /* 0x0000000000007b1d */ /* 0x000fec0000010000 */
[----:B-1----:R-:W-:Y:S05]  /*1e40*/  EXIT ;  /* 0x000000000000794d */ /* 0x002fea0003800000 */
.L_x_48:
[----:B------:R-:W1:Y:S02]  /*1e50*/  SYNCS.PHASECHK.TRANS64.TRYWAIT P0, [UR18+0x12000], R2 ;  /* 0x01200002ff0075a7 */ /* 0x000e640008000152 */
[----:B-1----:R-:W-:Y:S05]  /*1e60*/  @!P0 BRA `(.L_x_48) ;  /* 0xfffffffc00f88947 */ /* 0x002fea000383ffff */
[----:B------:R-:W-:Y:S05]  /*1e70*/  BRA `(.L_x_50) ;  /* 0xfffffff800807947 */ /* 0x000fea000383ffff */
.L_x_51:
[----:B------:R-:W-:-:S00]  /*1e80*/  BRA `(.L_x_51) ;  /* 0xfffffffc00fc7947 */ /* 0x000fc0000383ffff */
[----:B------:R-:W-:-:S00]  /*1e90*/  NOP ;  /* 0x0000000000007918 */ /* 0x000fc00000000000 */
        /* <DEDUP_REMOVED lines=14> */
.L_x_52:


//--------------------- .nv.shared.gluon_wgmma    --------------------------
	.section	.nv.shared.gluon_wgmma,"aw",@nobits
	.sectionflags	@""
	.align	16
	.zero		1024


//--------------------- .nv.shared.reserved.0     --------------------------
	.section	.nv.shared.reserved.0,"aw",@nobits
	.weak		__nv_reservedSMEM_offset_0_alias
	.size		__nv_reservedSMEM_offset_0_alias, 0, 0
	.other		__nv_reservedSMEM_offset_0_alias,@"STO_CUDA_RESERVED_SHARED STV_DEFAULT"
__nv_reservedSMEM_offset_0_alias:
	.zero		0


//--------------------- .nv.constant0.gluon_wgmma --------------------------
	.section	.nv.constant0.gluon_wgmma,"a",@progbits
	.sectionflags	@""
	.align	4
.nv.constant0.gluon_wgmma:
	.zero		608


//--------------------- SYMBOLS --------------------------

	.type		.nv.reservedSmem.offset0,@object
	.size		.nv.reservedSmem.offset0,0x4
